	.target	sm_100a

	.elftype	@"ET_EXEC"


//--------------------- .note.nv.tkinfo           --------------------------
	.section	.note.nv.tkinfo,"",@"SHT_NOTE"
	.sectionflags	@"SHF_NOTE_NV_TKINFO"
	.tkinfo
        /*0018*/ 	.word	0x00000002
        /*0030*/ 	.string	""
        /*0030*/ 	.string	"ptxas"
        /*0030*/ 	.string	"Cuda compilation tools, release 13.0, V13.0.88"
        /*0030*/ 	.string	"Build cuda_13.0.r13.0/compiler.36424714_0"
        /*0030*/ 	.string	"-arch sm_100a -m 64 "



//--------------------- .note.nv.cuinfo           --------------------------
	.section	.note.nv.cuinfo,"",@"SHT_NOTE"
	.sectionflags	@"SHF_NOTE_NV_CUINFO"
        /*0018*/ 	.short	0x0002
        /*001a*/ 	.short	0x0064
        /*001c*/ 	.short	0x0082
	.zero		2


//--------------------- .nv.info                  --------------------------
	.section	.nv.info,"",@"SHT_CUDA_INFO"
	.align	4


	//----- nvinfo : EIATTR_REGCOUNT
	.align		4
        /*0000*/ 	.byte	0x04, 0x2f
        /*0002*/ 	.short	(.L_19 - .L_18)
	.align		4
.L_18:
        /*0004*/ 	.word	index@(_ZN7cutlass13device_kernelINS_4gemm6kernel13GemmUniversalIN4cute5tupleIJiiiiEEENS1_10collective13CollectiveMmaINS1_35MainloopSm100TmaUmmaWarpSpecializedILi5ELi2ELi4ENS5_IJNS4_1CILi1EEENSA_ILi2EEESB_EEEEENS5_IJNSA_ILi128EEESF_NSA_ILi64EEEEEENS_6half_tENS5_IJSB_llEEESI_SJ_NS4_8TiledMMAINS4_8MMA_AtomIJNS4_20SM100_MMA_F16BF16_SSISI_SI_fLi128ELi128ELNS4_4UMMA5MajorE1ELSO_1ELNSN_7ScaleInE0ELSP_0EEEEEENS4_6LayoutINS5_IJSB_SB_SB_EEENS5_IJNSA_ILi0EEESU_SU_EEEEENS5_IJNS4_10UnderscoreESX_SX_EEEEENS4_23SM90_TMA_LOAD_MULTICASTENS4_14ComposedLayoutINS4_7SwizzleILi3ELi4ELi3EEENS4_18smem_ptr_flag_bitsILi16EEENSS_INS5_IJSG_NSA_ILi8EEEEEENS5_IJSB_SG_EEEEEEEvNS4_8identityENS4_13SM90_TMA_LOADES1A_vS1B_EENS_8epilogue10collective18CollectiveEpilogueINS1E_23Sm100TmaWarpSpecializedILi4ELi2ELi32ELb1ELb0EEEJSH_NS5_IJNSS_ISF_SB_EENSS_INSA_ILi32EEESB_EEEEESI_NS5_IJlSB_lEEESI_S1N_NS1E_6fusion15FusionCallbacksIS1I_NS1O_17LinearCombinationISI_fSI_fLNS_15FloatRoundStyleE2EEESH_S1M_JEEENS4_5SM1004TMEM4LOAD26SM100_TMEM_LOAD_32dp32b32xES1C_NS11_INS12_ILi2ELi4ELi3EEES15_NSS_INS5_IJS16_S1K_EEENS5_IJS1K_SB_EEEEEEENS4_39AutoVectorizingCopyWithAssumedAlignmentILi128EEENS4_14SM90_TMA_STOREES22_S24_S24_EEEvvEEEEvNT_6ParamsE)
        /*0008*/ 	.word	0x0000006e


	//----- nvinfo : EIATTR_FRAME_SIZE
	.align		4
.L_19:
        /*000c*/ 	.byte	0x04, 0x11
        /*000e*/ 	.short	(.L_21 - .L_20)
	.align		4
.L_20:
        /*0010*/ 	.word	index@($__internal_2_$__cuda_sm10x_tcgen05_guardrail_trap_unallocated_columns_being_dealloced)
        /*0014*/ 	.word	0x00000000


	//----- nvinfo : EIATTR_FRAME_SIZE
	.align		4
.L_21:
        /*0018*/ 	.byte	0x04, 0x11
        /*001a*/ 	.short	(.L_23 - .L_22)
	.align		4
.L_22:
        /*001c*/ 	.word	index@($__internal_1_$__cuda_sm10x_tcgen05_guardrail_trap_phase_invalid_during_alloc)
        /*0020*/ 	.word	0x00000000


	//----- nvinfo : EIATTR_FRAME_SIZE
	.align		4
.L_23:
        /*0024*/ 	.byte	0x04, 0x11
        /*0026*/ 	.short	(.L_25 - .L_24)
	.align		4
.L_24:
        /*0028*/ 	.word	index@($__internal_0_$__cuda_sm10x_tcgen05_guardrail_trap_col_being_dealloced_not_returned_by_alloc)
        /*002c*/ 	.word	0x00000000


	//----- nvinfo : EIATTR_FRAME_SIZE
	.align		4
.L_25:
        /*0030*/ 	.byte	0x04, 0x11
        /*0032*/ 	.short	(.L_27 - .L_26)
	.align		4
.L_26:
        /*0034*/ 	.word	index@(_ZN7cutlass13device_kernelINS_4gemm6kernel13GemmUniversalIN4cute5tupleIJiiiiEEENS1_10collective13CollectiveMmaINS1_35MainloopSm100TmaUmmaWarpSpecializedILi5ELi2ELi4ENS5_IJNS4_1CILi1EEENSA_ILi2EEESB_EEEEENS5_IJNSA_ILi128EEESF_NSA_ILi64EEEEEENS_6half_tENS5_IJSB_llEEESI_SJ_NS4_8TiledMMAINS4_8MMA_AtomIJNS4_20SM100_MMA_F16BF16_SSISI_SI_fLi128ELi128ELNS4_4UMMA5MajorE1ELSO_1ELNSN_7ScaleInE0ELSP_0EEEEEENS4_6LayoutINS5_IJSB_SB_SB_EEENS5_IJNSA_ILi0EEESU_SU_EEEEENS5_IJNS4_10UnderscoreESX_SX_EEEEENS4_23SM90_TMA_LOAD_MULTICASTENS4_14ComposedLayoutINS4_7SwizzleILi3ELi4ELi3EEENS4_18smem_ptr_flag_bitsILi16EEENSS_INS5_IJSG_NSA_ILi8EEEEEENS5_IJSB_SG_EEEEEEEvNS4_8identityENS4_13SM90_TMA_LOADES1A_vS1B_EENS_8epilogue10collective18CollectiveEpilogueINS1E_23Sm100TmaWarpSpecializedILi4ELi2ELi32ELb1ELb0EEEJSH_NS5_IJNSS_ISF_SB_EENSS_INSA_ILi32EEESB_EEEEESI_NS5_IJlSB_lEEESI_S1N_NS1E_6fusion15FusionCallbacksIS1I_NS1O_17LinearCombinationISI_fSI_fLNS_15FloatRoundStyleE2EEESH_S1M_JEEENS4_5SM1004TMEM4LOAD26SM100_TMEM_LOAD_32dp32b32xES1C_NS11_INS12_ILi2ELi4ELi3EEES15_NSS_INS5_IJS16_S1K_EEENS5_IJS1K_SB_EEEEEEENS4_39AutoVectorizingCopyWithAssumedAlignmentILi128EEENS4_14SM90_TMA_STOREES22_S24_S24_EEEvvEEEEvNT_6ParamsE)
        /*0038*/ 	.word	0x00000000


	//----- nvinfo : EIATTR_MIN_STACK_SIZE
	.align		4
.L_27:
        /*003c*/ 	.byte	0x04, 0x12
        /*003e*/ 	.short	(.L_29 - .L_28)
	.align		4
.L_28:
        /*0040*/ 	.word	index@(_ZN7cutlass13device_kernelINS_4gemm6kernel13GemmUniversalIN4cute5tupleIJiiiiEEENS1_10collective13CollectiveMmaINS1_35MainloopSm100TmaUmmaWarpSpecializedILi5ELi2ELi4ENS5_IJNS4_1CILi1EEENSA_ILi2EEESB_EEEEENS5_IJNSA_ILi128EEESF_NSA_ILi64EEEEEENS_6half_tENS5_IJSB_llEEESI_SJ_NS4_8TiledMMAINS4_8MMA_AtomIJNS4_20SM100_MMA_F16BF16_SSISI_SI_fLi128ELi128ELNS4_4UMMA5MajorE1ELSO_1ELNSN_7ScaleInE0ELSP_0EEEEEENS4_6LayoutINS5_IJSB_SB_SB_EEENS5_IJNSA_ILi0EEESU_SU_EEEEENS5_IJNS4_10UnderscoreESX_SX_EEEEENS4_23SM90_TMA_LOAD_MULTICASTENS4_14ComposedLayoutINS4_7SwizzleILi3ELi4ELi3EEENS4_18smem_ptr_flag_bitsILi16EEENSS_INS5_IJSG_NSA_ILi8EEEEEENS5_IJSB_SG_EEEEEEEvNS4_8identityENS4_13SM90_TMA_LOADES1A_vS1B_EENS_8epilogue10collective18CollectiveEpilogueINS1E_23Sm100TmaWarpSpecializedILi4ELi2ELi32ELb1ELb0EEEJSH_NS5_IJNSS_ISF_SB_EENSS_INSA_ILi32EEESB_EEEEESI_NS5_IJlSB_lEEESI_S1N_NS1E_6fusion15FusionCallbacksIS1I_NS1O_17LinearCombinationISI_fSI_fLNS_15FloatRoundStyleE2EEESH_S1M_JEEENS4_5SM1004TMEM4LOAD26SM100_TMEM_LOAD_32dp32b32xES1C_NS11_INS12_ILi2ELi4ELi3EEES15_NSS_INS5_IJS16_S1K_EEENS5_IJS1K_SB_EEEEEEENS4_39AutoVectorizingCopyWithAssumedAlignmentILi128EEENS4_14SM90_TMA_STOREES22_S24_S24_EEEvvEEEEvNT_6ParamsE)
        /*0044*/ 	.word	0x00000000
.L_29:


//--------------------- .nv.compat                --------------------------
	.section	.nv.compat,"",@"SHT_CUDA_COMPAT_INFO"
	.align	4
        /*0000*/ 	.byte	0x02, 0x09, 0x01, 0x00, 0x02, 0x02, 0x02, 0x00, 0x02, 0x05, 0x05, 0x00, 0x03, 0x07, 0x01, 0x01
        /*0010*/ 	.byte	0x02, 0x03, 0x01, 0x00, 0x02, 0x06, 0x01, 0x00, 0x04, 0x0b, 0x08, 0x00, 0x09, 0x00, 0x00, 0x00
        /*0020*/ 	.byte	0x00, 0x00, 0x00, 0x00


//--------------------- .nv.info._ZN7cutlass13device_kernelINS_4gemm6kernel13GemmUniversalIN4cute5tupleIJiiiiEEENS1_10collective13CollectiveMmaINS1_35MainloopSm100TmaUmmaWarpSpecializedILi5ELi2ELi4ENS5_IJNS4_1CILi1EEENSA_ILi2EEESB_EEEEENS5_IJNSA_ILi128EEESF_NSA_ILi64EEEEEENS_6half_tENS5_IJSB_llEEESI_SJ_NS4_8TiledMMAINS4_8MMA_AtomIJNS4_20SM100_MMA_F16BF16_SSISI_SI_fLi128ELi128ELNS4_4UMMA5MajorE1ELSO_1ELNSN_7ScaleInE0ELSP_0EEEEEENS4_6LayoutINS5_IJSB_SB_SB_EEENS5_IJNSA_ILi0EEESU_SU_EEEEENS5_IJNS4_10UnderscoreESX_SX_EEEEENS4_23SM90_TMA_LOAD_MULTICASTENS4_14ComposedLayoutINS4_7SwizzleILi3ELi4ELi3EEENS4_18smem_ptr_flag_bitsILi16EEENSS_INS5_IJSG_NSA_ILi8EEEEEENS5_IJSB_SG_EEEEEEEvNS4_8identityENS4_13SM90_TMA_LOADES1A_vS1B_EENS_8epilogue10collective18CollectiveEpilogueINS1E_23Sm100TmaWarpSpecializedILi4ELi2ELi32ELb1ELb0EEEJSH_NS5_IJNSS_ISF_SB_EENSS_INSA_ILi32EEESB_EEEEESI_NS5_IJlSB_lEEESI_S1N_NS1E_6fusion15FusionCallbacksIS1I_NS1O_17LinearCombinationISI_fSI_fLNS_15FloatRoundStyleE2EEESH_S1M_JEEENS4_5SM1004TMEM4LOAD26SM100_TMEM_LOAD_32dp32b32xES1C_NS11_INS12_ILi2ELi4ELi3EEES15_NSS_INS5_IJS16_S1K_EEENS5_IJS1K_SB_EEEEEEENS4_39AutoVectorizingCopyWithAssumedAlignmentILi128EEENS4_14SM90_TMA_STOREES22_S24_S24_EEEvvEEEEvNT_6ParamsE --------------------------
	.section	.nv.info._ZN7cutlass13device_kernelINS_4gemm6kernel13GemmUniversalIN4cute5tupleIJiiiiEEENS1_10collective13CollectiveMmaINS1_35MainloopSm100TmaUmmaWarpSpecializedILi5ELi2ELi4ENS5_IJNS4_1CILi1EEENSA_ILi2EEESB_EEEEENS5_IJNSA_ILi128EEESF_NSA_ILi64EEEEEENS_6half_tENS5_IJSB_llEEESI_SJ_NS4_8TiledMMAINS4_8MMA_AtomIJNS4_20SM100_MMA_F16BF16_SSISI_SI_fLi128ELi128ELNS4_4UMMA5MajorE1ELSO_1ELNSN_7ScaleInE0ELSP_0EEEEEENS4_6LayoutINS5_IJSB_SB_SB_EEENS5_IJNSA_ILi0EEESU_SU_EEEEENS5_IJNS4_10UnderscoreESX_SX_EEEEENS4_23SM90_TMA_LOAD_MULTICASTENS4_14ComposedLayoutINS4_7SwizzleILi3ELi4ELi3EEENS4_18smem_ptr_flag_bitsILi16EEENSS_INS5_IJSG_NSA_ILi8EEEEEENS5_IJSB_SG_EEEEEEEvNS4_8identityENS4_13SM90_TMA_LOADES1A_vS1B_EENS_8epilogue10collective18CollectiveEpilogueINS1E_23Sm100TmaWarpSpecializedILi4ELi2ELi32ELb1ELb0EEEJSH_NS5_IJNSS_ISF_SB_EENSS_INSA_ILi32EEESB_EEEEESI_NS5_IJlSB_lEEESI_S1N_NS1E_6fusion15FusionCallbacksIS1I_NS1O_17LinearCombinationISI_fSI_fLNS_15FloatRoundStyleE2EEESH_S1M_JEEENS4_5SM1004TMEM4LOAD26SM100_TMEM_LOAD_32dp32b32xES1C_NS11_INS12_ILi2ELi4ELi3EEES15_NSS_INS5_IJS16_S1K_EEENS5_IJS1K_SB_EEEEEEENS4_39AutoVectorizingCopyWithAssumedAlignmentILi128EEENS4_14SM90_TMA_STOREES22_S24_S24_EEEvvEEEEvNT_6ParamsE,"",@"SHT_CUDA_INFO"
	.sectionflags	@""
	.align	4


	//----- nvinfo : EIATTR_CUDA_API_VERSION
	.align		4
        /*0000*/ 	.byte	0x04, 0x37
        /*0002*/ 	.short	(.L_31 - .L_30)
.L_30:
        /*0004*/ 	.word	0x00000082


	//----- nvinfo : EIATTR_KPARAM_INFO
	.align		4
.L_31:
        /*0008*/ 	.byte	0x04, 0x17
        /*000a*/ 	.short	(.L_33 - .L_32)
.L_32:
        /*000c*/ 	.word	0x00000000
        /*0010*/ 	.short	0x0000
        /*0012*/ 	.short	0x0000
        /*0014*/ 	.byte	0x00, 0xf0, 0x01, 0x20


	//----- nvinfo : EIATTR_AT_ENTRY_FRAGMENTS
	.align		4
.L_33:
        /*0018*/ 	.byte	0x04, 0x4f
        /*001a*/ 	.short	(.L_35 - .L_34)


	//   ....[0]....
.L_34:
        /*001c*/ 	.word	0x00000006


	//----- nvinfo : EIATTR_RESERVED_SMEM_USED
	.align		4
.L_35:
        /*0020*/ 	.byte	0x01, 0x41
	.zero		2


	//----- nvinfo : EIATTR_SPARSE_MMA_MASK
	.align		4
        /*0024*/ 	.byte	0x03, 0x50
        /*0026*/ 	.short	0x0000


	//----- nvinfo : EIATTR_TCGEN05_1CTA_USED
	.align		4
        /*0028*/ 	.byte	0x01, 0x51
	.zero		2


	//----- nvinfo : EIATTR_MAXREG_COUNT
	.align		4
        /*002c*/ 	.byte	0x03, 0x1b
        /*002e*/ 	.short	0x00ff


	//----- nvinfo : EIATTR_NUM_BARRIERS
	.align		4
        /*0030*/ 	.byte	0x02, 0x4c
        /*0032*/ 	.byte	0x07
	.zero		1


	//----- nvinfo : EIATTR_EXTERNS
	.align		4
        /*0034*/ 	.byte	0x04, 0x0f
        /*0036*/ 	.short	(.L_37 - .L_36)


	//   ....[0]....
	.align		4
.L_36:
        /*0038*/ 	.word	index@(__assertfail)


	//----- nvinfo : EIATTR_MERCURY_ISA_VERSION
	.align		4
.L_37:
        /*003c*/ 	.byte	0x03, 0x5f
        /*003e*/ 	.short	0x0101


	//----- nvinfo : EIATTR_INT_WARP_WIDE_INSTR_OFFSETS
	.align		4
        /*0040*/ 	.byte	0x04, 0x31
        /*0042*/ 	.short	(.L_39 - .L_38)


	//   ....[0]....
.L_38:
        /*0044*/ 	.word	0x000021f0


	//   ....[1]....
        /*0048*/ 	.word	0x00003ce0


	//   ....[2]....
        /*004c*/ 	.word	0x00003d10


	//   ....[3]....
        /*0050*/ 	.word	0x00003d60


	//   ....[4]....
        /*0054*/ 	.word	0x00004650


	//   ....[5]....
        /*0058*/ 	.word	0x000046a0


	//   ....[6]....
        /*005c*/ 	.word	0x00004790


	//   ....[7]....
        /*0060*/ 	.word	0x00004800


	//   ....[8]....
        /*0064*/ 	.word	0x00004910


	//   ....[9]....
        /*0068*/ 	.word	0x000049a0


	//   ....[10]....
        /*006c*/ 	.word	0x00004b70


	//   ....[11]....
        /*0070*/ 	.word	0x00004cb0


	//----- nvinfo : EIATTR_COOP_GROUP_MASK_REGIDS
	.align		4
.L_39:
        /*0074*/ 	.byte	0x04, 0x29
        /*0076*/ 	.short	(.L_41 - .L_40)


	//   ....[0]....
.L_40:
        /*0078*/ 	.word	0xffffffff


	//   ....[1]....
        /*007c*/ 	.word	0xffffffff


	//   ....[2]....
        /*0080*/ 	.word	0xffffffff


	//   ....[3]....
        /*0084*/ 	.word	0xffffffff


	//   ....[4]....
        /*0088*/ 	.word	0xffffffff


	//   ....[5]....
        /*008c*/ 	.word	0xffffffff


	//   ....[6]....
        /*0090*/ 	.word	0xffffffff


	//   ....[7]....
        /*0094*/ 	.word	0xffffffff


	//   ....[8]....
        /*0098*/ 	.word	0xffffffff


	//   ....[9]....
        /*009c*/ 	.word	0xffffffff


	//   ....[10]....
        /*00a0*/ 	.word	0xffffffff


	//   ....[11]....
        /*00a4*/ 	.word	0xffffffff


	//   ....[12]....
        /*00a8*/ 	.word	0xffffffff


	//   ....[13]....
        /*00ac*/ 	.word	0xffffffff


	//----- nvinfo : EIATTR_COOP_GROUP_INSTR_OFFSETS
	.align		4
.L_41:
        /*00b0*/ 	.byte	0x04, 0x28
        /*00b2*/ 	.short	(.L_43 - .L_42)


	//   ....[0]....
.L_42:
        /*00b4*/ 	.word	0x00000090


	//   ....[1]....
        /*00b8*/ 	.word	0x000004d0


	//   ....[2]....
        /*00bc*/ 	.word	0x000006a0


	//   ....[3]....
        /*00c0*/ 	.word	0x00000840


	//   ....[4]....
        /*00c4*/ 	.word	0x00000940


	//   ....[5]....
        /*00c8*/ 	.word	0x00000ab0


	//   ....[6]....
        /*00cc*/ 	.word	0x00000c50


	//   ....[7]....
        /*00d0*/ 	.word	0x00000e00


	//   ....[8]....
        /*00d4*/ 	.word	0x000020d0


	//   ....[9]....
        /*00d8*/ 	.word	0x00002f40


	//   ....[10]....
        /*00dc*/ 	.word	0x00003150


	//   ....[11]....
        /*00e0*/ 	.word	0x00003180


	//   ....[12]....
        /*00e4*/ 	.word	0x00003bd0


	//   ....[13]....
        /*00e8*/ 	.word	0x00003e00


	//----- nvinfo : EIATTR_VRC_CTA_INIT_COUNT
	.align		4
.L_43:
        /*00ec*/ 	.byte	0x02, 0x4a
        /*00ee*/ 	.byte	0x80
	.zero		1


	//----- nvinfo : EIATTR_SYSCALL_OFFSETS
	.align		4
        /*00f0*/ 	.byte	0x04, 0x46
        /*00f2*/ 	.short	(.L_45 - .L_44)


	//   ....[0]....
.L_44:
        /*00f4*/ 	.word	0x00005750


	//   ....[1]....
        /*00f8*/ 	.word	0x00005840


	//   ....[2]....
        /*00fc*/ 	.word	0x00005fb0


	//   ....[3]....
        /*0100*/ 	.word	0x00006c30


	//   ....[4]....
        /*0104*/ 	.word	0x00007880


	//   ....[5]....
        /*0108*/ 	.word	0x000084d0


	//----- nvinfo : EIATTR_MBARRIER_INSTR_OFFSETS
	.align		4
.L_45:
        /*010c*/ 	.byte	0x04, 0x39
        /*010e*/ 	.short	(.L_47 - .L_46)


	//   ....[0]....
.L_46:
        /*0110*/ 	.word	0x000005f0
        /*0114*/ 	.word	0x000000ff
        /*0118*/ 	.word	0x00000000
        /*011c*/ 	.short	0x0100
        /*011e*/ 	.byte	0x08
	.zero		1


	//   ....[1]....
        /*0120*/ 	.word	0x00000600
        /*0124*/ 	.word	0x000000ff
        /*0128*/ 	.word	0x00000028
        /*012c*/ 	.short	0x0100
        /*012e*/ 	.byte	0x08
	.zero		1


	//   ....[2]....
        /*0130*/ 	.word	0x00000610
        /*0134*/ 	.word	0x000000ff
        /*0138*/ 	.word	0x00000008
        /*013c*/ 	.short	0x0100
        /*013e*/ 	.byte	0x08
	.zero		1


	//   ....[3]....
        /*0140*/ 	.word	0x00000620
        /*0144*/ 	.word	0x000000ff
        /*0148*/ 	.word	0x00000030
        /*014c*/ 	.short	0x0100
        /*014e*/ 	.byte	0x08
	.zero		1


	//   ....[4]....
        /*0150*/ 	.word	0x00000630
        /*0154*/ 	.word	0x000000ff
        /*0158*/ 	.word	0x00000010
        /*015c*/ 	.short	0x0100
        /*015e*/ 	.byte	0x08
	.zero		1


	//   ....[5]....
        /*0160*/ 	.word	0x00000640
        /*0164*/ 	.word	0x000000ff
        /*0168*/ 	.word	0x00000038
        /*016c*/ 	.short	0x0100
        /*016e*/ 	.byte	0x08
	.zero		1


	//   ....[6]....
        /*0170*/ 	.word	0x00000650
        /*0174*/ 	.word	0x000000ff
        /*0178*/ 	.word	0x00000018
        /*017c*/ 	.short	0x0100
        /*017e*/ 	.byte	0x08
	.zero		1


	//   ....[7]....
        /*0180*/ 	.word	0x00000660
        /*0184*/ 	.word	0x000000ff
        /*0188*/ 	.word	0x00000040
        /*018c*/ 	.short	0x0100
        /*018e*/ 	.byte	0x08
	.zero		1


	//   ....[8]....
        /*0190*/ 	.word	0x00000670
        /*0194*/ 	.word	0x000000ff
        /*0198*/ 	.word	0x00000020
        /*019c*/ 	.short	0x0100
        /*019e*/ 	.byte	0x08
	.zero		1


	//   ....[9]....
        /*01a0*/ 	.word	0x00000680
        /*01a4*/ 	.word	0x000000ff
        /*01a8*/ 	.word	0x00000048
        /*01ac*/ 	.short	0x0100
        /*01ae*/ 	.byte	0x08
	.zero		1


	//   ....[10]....
        /*01b0*/ 	.word	0x000007b0
        /*01b4*/ 	.word	0x000000ff
        /*01b8*/ 	.word	0x00000050
        /*01bc*/ 	.short	0x0100
        /*01be*/ 	.byte	0x08
	.zero		1


	//   ....[11]....
        /*01c0*/ 	.word	0x000007c0
        /*01c4*/ 	.word	0x000000ff
        /*01c8*/ 	.word	0x00000070
        /*01cc*/ 	.short	0x0100
        /*01ce*/ 	.byte	0x08
	.zero		1


	//   ....[12]....
        /*01d0*/ 	.word	0x000007d0
        /*01d4*/ 	.word	0x000000ff
        /*01d8*/ 	.word	0x00000058
        /*01dc*/ 	.short	0x0100
        /*01de*/ 	.byte	0x08
	.zero		1


	//   ....[13]....
        /*01e0*/ 	.word	0x000007e0
        /*01e4*/ 	.word	0x000000ff
        /*01e8*/ 	.word	0x00000078
        /*01ec*/ 	.short	0x0100
        /*01ee*/ 	.byte	0x08
	.zero		1


	//   ....[14]....
        /*01f0*/ 	.word	0x000007f0
        /*01f4*/ 	.word	0x000000ff
        /*01f8*/ 	.word	0x00000060
        /*01fc*/ 	.short	0x0100
        /*01fe*/ 	.byte	0x08
	.zero		1


	//   ....[15]....
        /*0200*/ 	.word	0x00000800
        /*0204*/ 	.word	0x000000ff
        /*0208*/ 	.word	0x00000080
        /*020c*/ 	.short	0x0100
        /*020e*/ 	.byte	0x08
	.zero		1


	//   ....[16]....
        /*0210*/ 	.word	0x00000810
        /*0214*/ 	.word	0x000000ff
        /*0218*/ 	.word	0x00000068
        /*021c*/ 	.short	0x0100
        /*021e*/ 	.byte	0x08
	.zero		1


	//   ....[17]....
        /*0220*/ 	.word	0x00000820
        /*0224*/ 	.word	0x000000ff
        /*0228*/ 	.word	0x00000088
        /*022c*/ 	.short	0x0100
        /*022e*/ 	.byte	0x08
	.zero		1


	//   ....[18]....
        /*0230*/ 	.word	0x00000910
        /*0234*/ 	.word	0x000000ff
        /*0238*/ 	.word	0x00000090
        /*023c*/ 	.short	0x0100
        /*023e*/ 	.byte	0x06
	.zero		1


	//   ....[19]....
        /*0240*/ 	.word	0x00000920
        /*0244*/ 	.word	0x000000ff
        /*0248*/ 	.word	0x00000098
        /*024c*/ 	.short	0x0100
        /*024e*/ 	.byte	0x06
	.zero		1


	//   ....[20]....
        /*0250*/ 	.word	0x00000a60
        /*0254*/ 	.word	0x000000ff
        /*0258*/ 	.word	0x000000a0
        /*025c*/ 	.short	0x0100
        /*025e*/ 	.byte	0x06
	.zero		1


	//   ....[21]....
        /*0260*/ 	.word	0x00000a70
        /*0264*/ 	.word	0x000000ff
        /*0268*/ 	.word	0x000000b0
        /*026c*/ 	.short	0x0100
        /*026e*/ 	.byte	0x06
	.zero		1


	//   ....[22]....
        /*0270*/ 	.word	0x00000a80
        /*0274*/ 	.word	0x000000ff
        /*0278*/ 	.word	0x000000a8
        /*027c*/ 	.short	0x0100
        /*027e*/ 	.byte	0x06
	.zero		1


	//   ....[23]....
        /*0280*/ 	.word	0x00000a90
        /*0284*/ 	.word	0x000000ff
        /*0288*/ 	.word	0x000000b8
        /*028c*/ 	.short	0x0100
        /*028e*/ 	.byte	0x06
	.zero		1


	//   ....[24]....
        /*0290*/ 	.word	0x00000bc0
        /*0294*/ 	.word	0x000000ff
        /*0298*/ 	.word	0x000000c0
        /*029c*/ 	.short	0x0100
        /*029e*/ 	.byte	0x08
	.zero		1


	//   ....[25]....
        /*02a0*/ 	.word	0x00000bd0
        /*02a4*/ 	.word	0x000000ff
        /*02a8*/ 	.word	0x000000e0
        /*02ac*/ 	.short	0x0100
        /*02ae*/ 	.byte	0x08
	.zero		1


	//   ....[26]....
        /*02b0*/ 	.word	0x00000be0
        /*02b4*/ 	.word	0x000000ff
        /*02b8*/ 	.word	0x000000c8
        /*02bc*/ 	.short	0x0100
        /*02be*/ 	.byte	0x08
	.zero		1


	//   ....[27]....
        /*02c0*/ 	.word	0x00000bf0
        /*02c4*/ 	.word	0x000000ff
        /*02c8*/ 	.word	0x000000e8
        /*02cc*/ 	.short	0x0100
        /*02ce*/ 	.byte	0x08
	.zero		1


	//   ....[28]....
        /*02d0*/ 	.word	0x00000c00
        /*02d4*/ 	.word	0x000000ff
        /*02d8*/ 	.word	0x000000d0
        /*02dc*/ 	.short	0x0100
        /*02de*/ 	.byte	0x08
	.zero		1


	//   ....[29]....
        /*02e0*/ 	.word	0x00000c10
        /*02e4*/ 	.word	0x000000ff
        /*02e8*/ 	.word	0x000000f0
        /*02ec*/ 	.short	0x0100
        /*02ee*/ 	.byte	0x08
	.zero		1


	//   ....[30]....
        /*02f0*/ 	.word	0x00000c20
        /*02f4*/ 	.word	0x000000ff
        /*02f8*/ 	.word	0x000000d8
        /*02fc*/ 	.short	0x0100
        /*02fe*/ 	.byte	0x08
	.zero		1


	//   ....[31]....
        /*0300*/ 	.word	0x00000c30
        /*0304*/ 	.word	0x000000ff
        /*0308*/ 	.word	0x000000f8
        /*030c*/ 	.short	0x0100
        /*030e*/ 	.byte	0x08
	.zero		1


	//   ....[32]....
        /*0310*/ 	.word	0x00000d20
        /*0314*/ 	.word	0x000000ff
        /*0318*/ 	.word	0x00000100
        /*031c*/ 	.short	0x0100
        /*031e*/ 	.byte	0x06
	.zero		1


	//   ....[33]....
        /*0320*/ 	.word	0x00000d30
        /*0324*/ 	.word	0x000000ff
        /*0328*/ 	.word	0x00000110
        /*032c*/ 	.short	0x0100
        /*032e*/ 	.byte	0x06
	.zero		1


	//   ....[34]....
        /*0330*/ 	.word	0x00000d40
        /*0334*/ 	.word	0x000000ff
        /*0338*/ 	.word	0x00000108
        /*033c*/ 	.short	0x0100
        /*033e*/ 	.byte	0x06
	.zero		1


	//   ....[35]....
        /*0340*/ 	.word	0x00000d50
        /*0344*/ 	.word	0x000000ff
        /*0348*/ 	.word	0x00000118
        /*034c*/ 	.short	0x0100
        /*034e*/ 	.byte	0x06
	.zero		1


	//   ....[36]....
        /*0350*/ 	.word	0x00001790
        /*0354*/ 	.word	0x00000002
        /*0358*/ 	.word	0x00000110
        /*035c*/ 	.short	0x010a
        /*035e*/ 	.byte	0xff
	.zero		1


	//   ....[37]....
        /*0360*/ 	.word	0x000017c0
        /*0364*/ 	.word	0x00000002
        /*0368*/ 	.word	0x00000100
        /*036c*/ 	.short	0x0101
        /*036e*/ 	.byte	0xff
	.zero		1


	//   ....[38]....
        /*0370*/ 	.word	0x00001890
        /*0374*/ 	.word	0x000000ff
        /*0378*/ 	.word	0x00000028
        /*037c*/ 	.short	0x010a
        /*037e*/ 	.byte	0x08
	.zero		1


	//   ....[39]....
        /*0380*/ 	.word	0x00001950
        /*0384*/ 	.word	0x000000ff
        /*0388*/ 	.word	0x00000028
        /*038c*/ 	.short	0x010a
        /*038e*/ 	.byte	0x21
	.zero		1


	//   ....[40]....
        /*0390*/ 	.word	0x00001ae0
        /*0394*/ 	.word	0x000000ff
        /*0398*/ 	.word	0x00000028
        /*039c*/ 	.short	0x010a
        /*039e*/ 	.byte	0x08
	.zero		1


	//   ....[41]....
        /*03a0*/ 	.word	0x00001cc0
        /*03a4*/ 	.word	0x000000ff
        /*03a8*/ 	.word	0x00000098
        /*03ac*/ 	.short	0x0101
        /*03ae*/ 	.byte	0x05
	.zero		1


	//   ....[42]....
        /*03b0*/ 	.word	0x00001ce0
        /*03b4*/ 	.word	0x000000ff
        /*03b8*/ 	.word	0x00000028
        /*03bc*/ 	.short	0x010a
        /*03be*/ 	.byte	0x08
	.zero		1


	//   ....[43]....
        /*03c0*/ 	.word	0x00001d80
        /*03c4*/ 	.word	0x000000ff
        /*03c8*/ 	.word	0x00000028
        /*03cc*/ 	.short	0x010a
        /*03ce*/ 	.byte	0x21
	.zero		1


	//   ....[44]....
        /*03d0*/ 	.word	0x00001f10
        /*03d4*/ 	.word	0x000000ff
        /*03d8*/ 	.word	0x00000028
        /*03dc*/ 	.short	0x010a
        /*03de*/ 	.byte	0x08
	.zero		1


	//   ....[45]....
        /*03e0*/ 	.word	0x00002100
        /*03e4*/ 	.word	0x00000002
        /*03e8*/ 	.word	0x000000a0
        /*03ec*/ 	.short	0x010a
        /*03ee*/ 	.byte	0xff
	.zero		1


	//   ....[46]....
        /*03f0*/ 	.word	0x000021c0
        /*03f4*/ 	.word	0x00000002
        /*03f8*/ 	.word	0x00000000
        /*03fc*/ 	.short	0x0101
        /*03fe*/ 	.byte	0xff
	.zero		1


	//   ....[47]....
        /*0400*/ 	.word	0x00002720
        /*0404*/ 	.word	0x000000ff
        /*0408*/ 	.word	0x00000000
        /*040c*/ 	.short	0x010a
        /*040e*/ 	.byte	0x04
	.zero		1


	//   ....[48]....
        /*0410*/ 	.word	0x000027b0
        /*0414*/ 	.word	0x000000ff
        /*0418*/ 	.word	0x00000000
        /*041c*/ 	.short	0x010a
        /*041e*/ 	.byte	0x04
	.zero		1


	//   ....[49]....
        /*0420*/ 	.word	0x00002840
        /*0424*/ 	.word	0x000000ff
        /*0428*/ 	.word	0x00000000
        /*042c*/ 	.short	0x010a
        /*042e*/ 	.byte	0x04
	.zero		1


	//   ....[50]....
        /*0430*/ 	.word	0x000028d0
        /*0434*/ 	.word	0x000000ff
        /*0438*/ 	.word	0x00000000
        /*043c*/ 	.short	0x010a
        /*043e*/ 	.byte	0x04
	.zero		1


	//   ....[51]....
        /*0440*/ 	.word	0x00002970
        /*0444*/ 	.word	0x00000000
        /*0448*/ 	.word	0x00000000
        /*044c*/ 	.short	0x010a
        /*044e*/ 	.byte	0xff
	.zero		1


	//   ....[52]....
        /*0450*/ 	.word	0x00002aa0
        /*0454*/ 	.word	0x00000000
        /*0458*/ 	.word	0x00000100
        /*045c*/ 	.short	0x010a
        /*045e*/ 	.byte	0xff
	.zero		1


	//   ....[53]....
        /*0460*/ 	.word	0x00002b10
        /*0464*/ 	.word	0x00000000
        /*0468*/ 	.word	0x00000000
        /*046c*/ 	.short	0x0101
        /*046e*/ 	.byte	0xff
	.zero		1


	//   ....[54]....
        /*0470*/ 	.word	0x00002b30
        /*0474*/ 	.word	0x000000ff
        /*0478*/ 	.word	0x000000b0
        /*047c*/ 	.short	0x010a
        /*047e*/ 	.byte	0x05
	.zero		1


	//   ....[55]....
        /*0480*/ 	.word	0x00002c50
        /*0484*/ 	.word	0x00000000
        /*0488*/ 	.word	0x000000a0
        /*048c*/ 	.short	0x010a
        /*048e*/ 	.byte	0xff
	.zero		1


	//   ....[56]....
        /*0490*/ 	.word	0x00002d50
        /*0494*/ 	.word	0x00000000
        /*0498*/ 	.word	0x00000000
        /*049c*/ 	.short	0x0101
        /*049e*/ 	.byte	0xff
	.zero		1


	//   ....[57]....
        /*04a0*/ 	.word	0x00002de0
        /*04a4*/ 	.word	0x000000ff
        /*04a8*/ 	.word	0x000000b0
        /*04ac*/ 	.short	0x0106
        /*04ae*/ 	.byte	0x05
	.zero		1


	//   ....[58]....
        /*04b0*/ 	.word	0x00002e00
        /*04b4*/ 	.word	0x000000ff
        /*04b8*/ 	.word	0x000000b0
        /*04bc*/ 	.short	0x010a
        /*04be*/ 	.byte	0x05
	.zero		1


	//   ....[59]....
        /*04c0*/ 	.word	0x00002e90
        /*04c4*/ 	.word	0x000000ff
        /*04c8*/ 	.word	0x000000b0
        /*04cc*/ 	.short	0x0106
        /*04ce*/ 	.byte	0x04
	.zero		1


	//   ....[60]....
        /*04d0*/ 	.word	0x00002ed0
        /*04d4*/ 	.word	0x00000000
        /*04d8*/ 	.word	0x000000b0
        /*04dc*/ 	.short	0x010a
        /*04de*/ 	.byte	0xff
	.zero		1


	//   ....[61]....
        /*04e0*/ 	.word	0x00003420
        /*04e4*/ 	.word	0x00000000
        /*04e8*/ 	.word	0x000000a0
        /*04ec*/ 	.short	0x010a
        /*04ee*/ 	.byte	0xff
	.zero		1


	//   ....[62]....
        /*04f0*/ 	.word	0x00003530
        /*04f4*/ 	.word	0x00000003
        /*04f8*/ 	.word	0x00000000
        /*04fc*/ 	.short	0x0101
        /*04fe*/ 	.byte	0xff
	.zero		1


	//   ....[63]....
        /*0500*/ 	.word	0x00003540
        /*0504*/ 	.word	0x000000ff
        /*0508*/ 	.word	0x00000000
        /*050c*/ 	.short	0x010a
        /*050e*/ 	.byte	0x06
	.zero		1


	//   ....[64]....
        /*0510*/ 	.word	0x00003560
        /*0514*/ 	.word	0x000000ff
        /*0518*/ 	.word	0x000000e0
        /*051c*/ 	.short	0x010a
        /*051e*/ 	.byte	0x07
	.zero		1


	//   ....[65]....
        /*0520*/ 	.word	0x00003630
        /*0524*/ 	.word	0x000000ff
        /*0528*/ 	.word	0x00000000
        /*052c*/ 	.short	0x010a
        /*052e*/ 	.byte	0x06
	.zero		1


	//   ....[66]....
        /*0530*/ 	.word	0x00003760
        /*0534*/ 	.word	0x000000ff
        /*0538*/ 	.word	0x00000000
        /*053c*/ 	.short	0x010a
        /*053e*/ 	.byte	0x1a
	.zero		1


	//   ....[67]....
        /*0540*/ 	.word	0x00003a00
        /*0544*/ 	.word	0x000000ff
        /*0548*/ 	.word	0x00000000
        /*054c*/ 	.short	0x010a
        /*054e*/ 	.byte	0x06
	.zero		1


	//   ....[68]....
        /*0550*/ 	.word	0x00003a90
        /*0554*/ 	.word	0x000000ff
        /*0558*/ 	.word	0x00000000
        /*055c*/ 	.short	0x010a
        /*055e*/ 	.byte	0x06
	.zero		1


	//   ....[69]....
        /*0560*/ 	.word	0x00003b20
        /*0564*/ 	.word	0x000000ff
        /*0568*/ 	.word	0x00000000
        /*056c*/ 	.short	0x010a
        /*056e*/ 	.byte	0x06
	.zero		1


	//   ....[70]....
        /*0570*/ 	.word	0x00003bb0
        /*0574*/ 	.word	0x000000ff
        /*0578*/ 	.word	0x00000000
        /*057c*/ 	.short	0x010a
        /*057e*/ 	.byte	0x07
	.zero		1


	//   ....[71]....
        /*0580*/ 	.word	0x00003ff0
        /*0584*/ 	.word	0x00000000
        /*0588*/ 	.word	0x000000a0
        /*058c*/ 	.short	0x010a
        /*058e*/ 	.byte	0xff
	.zero		1


	//   ....[72]....
        /*0590*/ 	.word	0x000040b0
        /*0594*/ 	.word	0x00000000
        /*0598*/ 	.word	0x00000000
        /*059c*/ 	.short	0x0101
        /*059e*/ 	.byte	0xff
	.zero		1


	//   ....[73]....
        /*05a0*/ 	.word	0x000043d0
        /*05a4*/ 	.word	0x000000ff
        /*05a8*/ 	.word	0x00000098
        /*05ac*/ 	.short	0x010a
        /*05ae*/ 	.byte	0x04
	.zero		1


	//   ....[74]....
        /*05b0*/ 	.word	0x000045d0
        /*05b4*/ 	.word	0x000000ff
        /*05b8*/ 	.word	0x00000070
        /*05bc*/ 	.short	0x010a
        /*05be*/ 	.byte	0x04
	.zero		1


	//   ....[75]....
        /*05c0*/ 	.word	0x00004740
        /*05c4*/ 	.word	0x000000ff
        /*05c8*/ 	.word	0x00000050
        /*05cc*/ 	.short	0x010b
        /*05ce*/ 	.byte	0x04
	.zero		1


	//   ....[76]....
        /*05d0*/ 	.word	0x00004750
        /*05d4*/ 	.word	0x000000ff
        /*05d8*/ 	.word	0x00000000
        /*05dc*/ 	.short	0x0101
        /*05de*/ 	.byte	0x06
	.zero		1


	//   ....[77]....
        /*05e0*/ 	.word	0x00004760
        /*05e4*/ 	.word	0x000000ff
        /*05e8*/ 	.word	0x00000078
        /*05ec*/ 	.short	0x010a
        /*05ee*/ 	.byte	0x04
	.zero		1


	//   ....[78]....
        /*05f0*/ 	.word	0x000048b0
        /*05f4*/ 	.word	0x000000ff
        /*05f8*/ 	.word	0x00000058
        /*05fc*/ 	.short	0x010b
        /*05fe*/ 	.byte	0x04
	.zero		1


	//   ....[79]....
        /*0600*/ 	.word	0x000048c0
        /*0604*/ 	.word	0x000000ff
        /*0608*/ 	.word	0x00000000
        /*060c*/ 	.short	0x0101
        /*060e*/ 	.byte	0x06
	.zero		1


	//   ....[80]....
        /*0610*/ 	.word	0x000048d0
        /*0614*/ 	.word	0x000000ff
        /*0618*/ 	.word	0x00000080
        /*061c*/ 	.short	0x010a
        /*061e*/ 	.byte	0x04
	.zero		1


	//   ....[81]....
        /*0620*/ 	.word	0x00004a50
        /*0624*/ 	.word	0x000000ff
        /*0628*/ 	.word	0x00000060
        /*062c*/ 	.short	0x010b
        /*062e*/ 	.byte	0x04
	.zero		1


	//   ....[82]....
        /*0630*/ 	.word	0x00004a90
        /*0634*/ 	.word	0x000000ff
        /*0638*/ 	.word	0x00000000
        /*063c*/ 	.short	0x0101
        /*063e*/ 	.byte	0x06
	.zero		1


	//   ....[83]....
        /*0640*/ 	.word	0x00004ad0
        /*0644*/ 	.word	0x000000ff
        /*0648*/ 	.word	0x00000088
        /*064c*/ 	.short	0x010a
        /*064e*/ 	.byte	0x04
	.zero		1


	//   ....[84]....
        /*0650*/ 	.word	0x00004d10
        /*0654*/ 	.word	0x000000ff
        /*0658*/ 	.word	0x00000068
        /*065c*/ 	.short	0x010b
        /*065e*/ 	.byte	0x04
	.zero		1


	//   ....[85]....
        /*0660*/ 	.word	0x00004d30
        /*0664*/ 	.word	0x000000ff
        /*0668*/ 	.word	0x00000000
        /*066c*/ 	.short	0x0101
        /*066e*/ 	.byte	0x05
	.zero		1


	//   ....[86]....
        /*0670*/ 	.word	0x00004d60
        /*0674*/ 	.word	0x000000ff
        /*0678*/ 	.word	0x00000070
        /*067c*/ 	.short	0x010a
        /*067e*/ 	.byte	0x04
	.zero		1


	//   ....[87]....
        /*0680*/ 	.word	0x00004d80
        /*0684*/ 	.word	0x000000ff
        /*0688*/ 	.word	0x00000078
        /*068c*/ 	.short	0x010a
        /*068e*/ 	.byte	0x04
	.zero		1


	//   ....[88]....
        /*0690*/ 	.word	0x00004da0
        /*0694*/ 	.word	0x000000ff
        /*0698*/ 	.word	0x00000080
        /*069c*/ 	.short	0x010a
        /*069e*/ 	.byte	0x04
	.zero		1


	//   ....[89]....
        /*06a0*/ 	.word	0x00004de0
        /*06a4*/ 	.word	0x00000000
        /*06a8*/ 	.word	0x00000088
        /*06ac*/ 	.short	0x010a
        /*06ae*/ 	.byte	0xff
	.zero		1


	//   ....[90]....
        /*06b0*/ 	.word	0x00005110
        /*06b4*/ 	.word	0x00000000
        /*06b8*/ 	.word	0x000000a0
        /*06bc*/ 	.short	0x010a
        /*06be*/ 	.byte	0xff
	.zero		1


	//   ....[91]....
        /*06c0*/ 	.word	0x00005220
        /*06c4*/ 	.word	0x00000000
        /*06c8*/ 	.word	0x00000000
        /*06cc*/ 	.short	0x0101
        /*06ce*/ 	.byte	0xff
	.zero		1


	//   ....[92]....
        /*06d0*/ 	.word	0x00005c70
        /*06d4*/ 	.word	0x000000ff
        /*06d8*/ 	.word	0x00000050
        /*06dc*/ 	.short	0x010a
        /*06de*/ 	.byte	0x30
	.zero		1


	//   ....[93]....
        /*06e0*/ 	.word	0x00005cb0
        /*06e4*/ 	.word	0x00000040
        /*06e8*/ 	.word	0x000000c0
        /*06ec*/ 	.short	0x010a
        /*06ee*/ 	.byte	0xff
	.zero		1


	//   ....[94]....
        /*06f0*/ 	.word	0x00005da0
        /*06f4*/ 	.word	0x000000ff
        /*06f8*/ 	.word	0x00000050
        /*06fc*/ 	.short	0x010a
        /*06fe*/ 	.byte	0x30
	.zero		1


	//   ....[95]....
        /*0700*/ 	.word	0x00005e90
        /*0704*/ 	.word	0x00000040
        /*0708*/ 	.word	0x000000c0
        /*070c*/ 	.short	0x010a
        /*070e*/ 	.byte	0xff
	.zero		1


	//   ....[96]....
        /*0710*/ 	.word	0x00006960
        /*0714*/ 	.word	0x00000000
        /*0718*/ 	.word	0x00000000
        /*071c*/ 	.short	0x0101
        /*071e*/ 	.byte	0xff
	.zero		1


	//   ....[97]....
        /*0720*/ 	.word	0x00006970
        /*0724*/ 	.word	0x00000002
        /*0728*/ 	.word	0x00000050
        /*072c*/ 	.short	0x010a
        /*072e*/ 	.byte	0xff
	.zero		1


	//   ....[98]....
        /*0730*/ 	.word	0x00006a50
        /*0734*/ 	.word	0x00000002
        /*0738*/ 	.word	0x00000050
        /*073c*/ 	.short	0x010a
        /*073e*/ 	.byte	0xff
	.zero		1


	//   ....[99]....
        /*0740*/ 	.word	0x000075b0
        /*0744*/ 	.word	0x00000048
        /*0748*/ 	.word	0x00000000
        /*074c*/ 	.short	0x0101
        /*074e*/ 	.byte	0xff
	.zero		1


	//   ....[100]....
        /*0750*/ 	.word	0x000075d0
        /*0754*/ 	.word	0x00000000
        /*0758*/ 	.word	0x00000050
        /*075c*/ 	.short	0x010a
        /*075e*/ 	.byte	0xff
	.zero		1


	//   ....[101]....
        /*0760*/ 	.word	0x000076a0
        /*0764*/ 	.word	0x00000000
        /*0768*/ 	.word	0x00000050
        /*076c*/ 	.short	0x010a
        /*076e*/ 	.byte	0xff
	.zero		1


	//   ....[102]....
        /*0770*/ 	.word	0x00008200
        /*0774*/ 	.word	0x00000048
        /*0778*/ 	.word	0x00000000
        /*077c*/ 	.short	0x0101
        /*077e*/ 	.byte	0xff
	.zero		1


	//   ....[103]....
        /*0780*/ 	.word	0x00008220
        /*0784*/ 	.word	0x00000000
        /*0788*/ 	.word	0x00000050
        /*078c*/ 	.short	0x010a
        /*078e*/ 	.byte	0xff
	.zero		1


	//   ....[104]....
        /*0790*/ 	.word	0x000082f0
        /*0794*/ 	.word	0x00000000
        /*0798*/ 	.word	0x00000050
        /*079c*/ 	.short	0x010a
        /*079e*/ 	.byte	0xff
	.zero		1


	//   ....[105]....
        /*07a0*/ 	.word	0x00008630
        /*07a4*/ 	.word	0x000000ff
        /*07a8*/ 	.word	0x00000000
        /*07ac*/ 	.short	0x0101
        /*07ae*/ 	.byte	0x05
	.zero		1


	//   ....[106]....
        /*07b0*/ 	.word	0x00008eb0
        /*07b4*/ 	.word	0x00000000
        /*07b8*/ 	.word	0x00000000
        /*07bc*/ 	.short	0x0101
        /*07be*/ 	.byte	0xff
	.zero		1


	//   ....[107]....
        /*07c0*/ 	.word	0x00009120
        /*07c4*/ 	.word	0x000000ff
        /*07c8*/ 	.word	0x00000000
        /*07cc*/ 	.short	0x0101
        /*07ce*/ 	.byte	0x04
	.zero		1


	//   ....[108]....
        /*07d0*/ 	.word	0x00009140
        /*07d4*/ 	.word	0x00000002
        /*07d8*/ 	.word	0x00000110
        /*07dc*/ 	.short	0x010a
        /*07de*/ 	.byte	0xff
	.zero		1


	//   ....[109]....
        /*07e0*/ 	.word	0x000091a0
        /*07e4*/ 	.word	0x00000002
        /*07e8*/ 	.word	0x00000028
        /*07ec*/ 	.short	0x010a
        /*07ee*/ 	.byte	0xff
	.zero		1


	//   ....[110]....
        /*07f0*/ 	.word	0x00009200
        /*07f4*/ 	.word	0x00000002
        /*07f8*/ 	.word	0x00000028
        /*07fc*/ 	.short	0x010a
        /*07fe*/ 	.byte	0xff
	.zero		1


	//   ....[111]....
        /*0800*/ 	.word	0x00009250
        /*0804*/ 	.word	0x00000002
        /*0808*/ 	.word	0x000000a0
        /*080c*/ 	.short	0x010a
        /*080e*/ 	.byte	0xff
	.zero		1


	//   ....[112]....
        /*0810*/ 	.word	0x000092b0
        /*0814*/ 	.word	0x00000000
        /*0818*/ 	.word	0x00000000
        /*081c*/ 	.short	0x010a
        /*081e*/ 	.byte	0xff
	.zero		1


	//   ....[113]....
        /*0820*/ 	.word	0x00009310
        /*0824*/ 	.word	0x00000000
        /*0828*/ 	.word	0x00000000
        /*082c*/ 	.short	0x010a
        /*082e*/ 	.byte	0xff
	.zero		1


	//   ....[114]....
        /*0830*/ 	.word	0x00009370
        /*0834*/ 	.word	0x00000000
        /*0838*/ 	.word	0x00000000
        /*083c*/ 	.short	0x010a
        /*083e*/ 	.byte	0xff
	.zero		1


	//   ....[115]....
        /*0840*/ 	.word	0x000093d0
        /*0844*/ 	.word	0x00000000
        /*0848*/ 	.word	0x00000000
        /*084c*/ 	.short	0x010a
        /*084e*/ 	.byte	0xff
	.zero		1


	//   ....[116]....
        /*0850*/ 	.word	0x00009420
        /*0854*/ 	.word	0x00000000
        /*0858*/ 	.word	0x00000100
        /*085c*/ 	.short	0x010a
        /*085e*/ 	.byte	0xff
	.zero		1


	//   ....[117]....
        /*0860*/ 	.word	0x00009480
        /*0864*/ 	.word	0x00000000
        /*0868*/ 	.word	0x000000b0
        /*086c*/ 	.short	0x010a
        /*086e*/ 	.byte	0xff
	.zero		1


	//   ....[118]....
        /*0870*/ 	.word	0x000094d0
        /*0874*/ 	.word	0x00000000
        /*0878*/ 	.word	0x000000a0
        /*087c*/ 	.short	0x010a
        /*087e*/ 	.byte	0xff
	.zero		1


	//   ....[119]....
        /*0880*/ 	.word	0x00009530
        /*0884*/ 	.word	0x00000000
        /*0888*/ 	.word	0x000000b0
        /*088c*/ 	.short	0x010a
        /*088e*/ 	.byte	0xff
	.zero		1


	//   ....[120]....
        /*0890*/ 	.word	0x00009580
        /*0894*/ 	.word	0x00000000
        /*0898*/ 	.word	0x000000a0
        /*089c*/ 	.short	0x010a
        /*089e*/ 	.byte	0xff
	.zero		1


	//   ....[121]....
        /*08a0*/ 	.word	0x000095e0
        /*08a4*/ 	.word	0x00000002
        /*08a8*/ 	.word	0x000000e0
        /*08ac*/ 	.short	0x010a
        /*08ae*/ 	.byte	0xff
	.zero		1


	//   ....[122]....
        /*08b0*/ 	.word	0x00009640
        /*08b4*/ 	.word	0x00000000
        /*08b8*/ 	.word	0x00000000
        /*08bc*/ 	.short	0x010a
        /*08be*/ 	.byte	0xff
	.zero		1


	//   ....[123]....
        /*08c0*/ 	.word	0x000096a0
        /*08c4*/ 	.word	0x00000000
        /*08c8*/ 	.word	0x00000000
        /*08cc*/ 	.short	0x010a
        /*08ce*/ 	.byte	0xff
	.zero		1


	//   ....[124]....
        /*08d0*/ 	.word	0x00009700
        /*08d4*/ 	.word	0x00000000
        /*08d8*/ 	.word	0x00000000
        /*08dc*/ 	.short	0x010a
        /*08de*/ 	.byte	0xff
	.zero		1


	//   ....[125]....
        /*08e0*/ 	.word	0x00009760
        /*08e4*/ 	.word	0x00000000
        /*08e8*/ 	.word	0x00000000
        /*08ec*/ 	.short	0x010a
        /*08ee*/ 	.byte	0xff
	.zero		1


	//   ....[126]....
        /*08f0*/ 	.word	0x000097c0
        /*08f4*/ 	.word	0x00000000
        /*08f8*/ 	.word	0x00000000
        /*08fc*/ 	.short	0x010a
        /*08fe*/ 	.byte	0xff
	.zero		1


	//   ....[127]....
        /*0900*/ 	.word	0x00009810
        /*0904*/ 	.word	0x00000000
        /*0908*/ 	.word	0x000000a0
        /*090c*/ 	.short	0x010a
        /*090e*/ 	.byte	0xff
	.zero		1


	//   ....[128]....
        /*0910*/ 	.word	0x00009870
        /*0914*/ 	.word	0x00000000
        /*0918*/ 	.word	0x00000098
        /*091c*/ 	.short	0x010a
        /*091e*/ 	.byte	0xff
	.zero		1


	//   ....[129]....
        /*0920*/ 	.word	0x000098d0
        /*0924*/ 	.word	0x00000000
        /*0928*/ 	.word	0x00000070
        /*092c*/ 	.short	0x010a
        /*092e*/ 	.byte	0xff
	.zero		1


	//   ....[130]....
        /*0930*/ 	.word	0x00009930
        /*0934*/ 	.word	0x00000000
        /*0938*/ 	.word	0x00000078
        /*093c*/ 	.short	0x010a
        /*093e*/ 	.byte	0xff
	.zero		1


	//   ....[131]....
        /*0940*/ 	.word	0x00009990
        /*0944*/ 	.word	0x00000000
        /*0948*/ 	.word	0x00000080
        /*094c*/ 	.short	0x010a
        /*094e*/ 	.byte	0xff
	.zero		1


	//   ....[132]....
        /*0950*/ 	.word	0x000099f0
        /*0954*/ 	.word	0x00000000
        /*0958*/ 	.word	0x00000088
        /*095c*/ 	.short	0x010a
        /*095e*/ 	.byte	0xff
	.zero		1


	//   ....[133]....
        /*0960*/ 	.word	0x00009a50
        /*0964*/ 	.word	0x00000000
        /*0968*/ 	.word	0x00000070
        /*096c*/ 	.short	0x010a
        /*096e*/ 	.byte	0xff
	.zero		1


	//   ....[134]....
        /*0970*/ 	.word	0x00009ab0
        /*0974*/ 	.word	0x00000000
        /*0978*/ 	.word	0x00000078
        /*097c*/ 	.short	0x010a
        /*097e*/ 	.byte	0xff
	.zero		1


	//   ....[135]....
        /*0980*/ 	.word	0x00009b10
        /*0984*/ 	.word	0x00000000
        /*0988*/ 	.word	0x00000080
        /*098c*/ 	.short	0x010a
        /*098e*/ 	.byte	0xff
	.zero		1


	//   ....[136]....
        /*0990*/ 	.word	0x00009b60
        /*0994*/ 	.word	0x00000000
        /*0998*/ 	.word	0x000000a0
        /*099c*/ 	.short	0x010a
        /*099e*/ 	.byte	0xff
	.zero		1


	//   ....[137]....
        /*09a0*/ 	.word	0x00009bc0
        /*09a4*/ 	.word	0x00000002
        /*09a8*/ 	.word	0x00000050
        /*09ac*/ 	.short	0x010a
        /*09ae*/ 	.byte	0xff
	.zero		1


	//   ....[138]....
        /*09b0*/ 	.word	0x00009c10
        /*09b4*/ 	.word	0x00000040
        /*09b8*/ 	.word	0x000000c0
        /*09bc*/ 	.short	0x010a
        /*09be*/ 	.byte	0xff
	.zero		1


	//   ....[139]....
        /*09c0*/ 	.word	0x00009c60
        /*09c4*/ 	.word	0x00000002
        /*09c8*/ 	.word	0x00000050
        /*09cc*/ 	.short	0x010a
        /*09ce*/ 	.byte	0xff
	.zero		1


	//   ....[140]....
        /*09d0*/ 	.word	0x00009cb0
        /*09d4*/ 	.word	0x00000000
        /*09d8*/ 	.word	0x00000050
        /*09dc*/ 	.short	0x010a
        /*09de*/ 	.byte	0xff
	.zero		1


	//   ....[141]....
        /*09e0*/ 	.word	0x00009d00
        /*09e4*/ 	.word	0x00000000
        /*09e8*/ 	.word	0x00000050
        /*09ec*/ 	.short	0x010a
        /*09ee*/ 	.byte	0xff
	.zero		1


	//----- nvinfo : EIATTR_NUM_MBARRIERS
	.align		4
.L_47:
        /*09f0*/ 	.byte	0x03, 0x38
        /*09f2*/ 	.short	0x0024


	//----- nvinfo : EIATTR_EXIT_INSTR_OFFSETS
	.align		4
        /*09f4*/ 	.byte	0x04, 0x1c
        /*09f6*/ 	.short	(.L_49 - .L_48)


	//   ....[0]....
.L_48:
        /*09f8*/ 	.word	0x000029a0


	//   ....[1]....
        /*09fc*/ 	.word	0x00002ea0


	//   ....[2]....
        /*0a00*/ 	.word	0x00002f00


	//   ....[3]....
        /*0a04*/ 	.word	0x00003e10


	//   ....[4]....
        /*0a08*/ 	.word	0x00004e10


	//   ....[5]....
        /*0a0c*/ 	.word	0x00004e50


	//   ....[6]....
        /*0a10*/ 	.word	0x00009010


	//   ....[7]....
        /*0a14*/ 	.word	0x00009090


	//   ....[8]....
        /*0a18*/ 	.word	0x000090c0


	//   ....[9]....
        /*0a1c*/ 	.word	0x00009130


	//----- nvinfo : EIATTR_MAX_THREADS
	.align		4
.L_49:
        /*0a20*/ 	.byte	0x04, 0x05
        /*0a22*/ 	.short	(.L_51 - .L_50)
.L_50:
        /*0a24*/ 	.word	0x00000100
        /*0a28*/ 	.word	0x00000001
        /*0a2c*/ 	.word	0x00000001


	//----- nvinfo : EIATTR_CRS_STACK_SIZE
	.align		4
.L_51:
        /*0a30*/ 	.byte	0x04, 0x1e
        /*0a32*/ 	.short	(.L_53 - .L_52)
.L_52:
        /*0a34*/ 	.word	0x00000000


	//----- nvinfo : EIATTR_CBANK_PARAM_SIZE
	.align		4
.L_53:
        /*0a38*/ 	.byte	0x03, 0x19
        /*0a3a*/ 	.short	0x0800


	//----- nvinfo : EIATTR_PARAM_CBANK
	.align		4
        /*0a3c*/ 	.byte	0x04, 0x0a
        /*0a3e*/ 	.short	(.L_55 - .L_54)
	.align		4
.L_54:
        /*0a40*/ 	.word	index@(.nv.constant0._ZN7cutlass13device_kernelINS_4gemm6kernel13GemmUniversalIN4cute5tupleIJiiiiEEENS1_10collective13CollectiveMmaINS1_35MainloopSm100TmaUmmaWarpSpecializedILi5ELi2ELi4ENS5_IJNS4_1CILi1EEENSA_ILi2EEESB_EEEEENS5_IJNSA_ILi128EEESF_NSA_ILi64EEEEEENS_6half_tENS5_IJSB_llEEESI_SJ_NS4_8TiledMMAINS4_8MMA_AtomIJNS4_20SM100_MMA_F16BF16_SSISI_SI_fLi128ELi128ELNS4_4UMMA5MajorE1ELSO_1ELNSN_7ScaleInE0ELSP_0EEEEEENS4_6LayoutINS5_IJSB_SB_SB_EEENS5_IJNSA_ILi0EEESU_SU_EEEEENS5_IJNS4_10UnderscoreESX_SX_EEEEENS4_23SM90_TMA_LOAD_MULTICASTENS4_14ComposedLayoutINS4_7SwizzleILi3ELi4ELi3EEENS4_18smem_ptr_flag_bitsILi16EEENSS_INS5_IJSG_NSA_ILi8EEEEEENS5_IJSB_SG_EEEEEEEvNS4_8identityENS4_13SM90_TMA_LOADES1A_vS1B_EENS_8epilogue10collective18CollectiveEpilogueINS1E_23Sm100TmaWarpSpecializedILi4ELi2ELi32ELb1ELb0EEEJSH_NS5_IJNSS_ISF_SB_EENSS_INSA_ILi32EEESB_EEEEESI_NS5_IJlSB_lEEESI_S1N_NS1E_6fusion15FusionCallbacksIS1I_NS1O_17LinearCombinationISI_fSI_fLNS_15FloatRoundStyleE2EEESH_S1M_JEEENS4_5SM1004TMEM4LOAD26SM100_TMEM_LOAD_32dp32b32xES1C_NS11_INS12_ILi2ELi4ELi3EEES15_NSS_INS5_IJS16_S1K_EEENS5_IJS1K_SB_EEEEEEENS4_39AutoVectorizingCopyWithAssumedAlignmentILi128EEENS4_14SM90_TMA_STOREES22_S24_S24_EEEvvEEEEvNT_6ParamsE)
        /*0a44*/ 	.short	0x0380
        /*0a46*/ 	.short	0x0800


	//----- nvinfo : EIATTR_SW_WAR
	.align		4
.L_55:
        /*0a48*/ 	.byte	0x04, 0x36
        /*0a4a*/ 	.short	(.L_57 - .L_56)
.L_56:
        /*0a4c*/ 	.word	0x00000008
.L_57:


//--------------------- .nv.callgraph             --------------------------
	.section	.nv.callgraph,"",@"SHT_CUDA_CALLGRAPH"
	.align	4
	.sectionentsize	8
	.align		4
        /*0000*/ 	.word	0x00000000
	.align		4
        /*0004*/ 	.word	0xffffffff
	.align		4
        /*0008*/ 	.word	index@(_ZN7cutlass13device_kernelINS_4gemm6kernel13GemmUniversalIN4cute5tupleIJiiiiEEENS1_10collective13CollectiveMmaINS1_35MainloopSm100TmaUmmaWarpSpecializedILi5ELi2ELi4ENS5_IJNS4_1CILi1EEENSA_ILi2EEESB_EEEEENS5_IJNSA_ILi128EEESF_NSA_ILi64EEEEEENS_6half_tENS5_IJSB_llEEESI_SJ_NS4_8TiledMMAINS4_8MMA_AtomIJNS4_20SM100_MMA_F16BF16_SSISI_SI_fLi128ELi128ELNS4_4UMMA5MajorE1ELSO_1ELNSN_7ScaleInE0ELSP_0EEEEEENS4_6LayoutINS5_IJSB_SB_SB_EEENS5_IJNSA_ILi0EEESU_SU_EEEEENS5_IJNS4_10UnderscoreESX_SX_EEEEENS4_23SM90_TMA_LOAD_MULTICASTENS4_14ComposedLayoutINS4_7SwizzleILi3ELi4ELi3EEENS4_18smem_ptr_flag_bitsILi16EEENSS_INS5_IJSG_NSA_ILi8EEEEEENS5_IJSB_SG_EEEEEEEvNS4_8identityENS4_13SM90_TMA_LOADES1A_vS1B_EENS_8epilogue10collective18CollectiveEpilogueINS1E_23Sm100TmaWarpSpecializedILi4ELi2ELi32ELb1ELb0EEEJSH_NS5_IJNSS_ISF_SB_EENSS_INSA_ILi32EEESB_EEEEESI_NS5_IJlSB_lEEESI_S1N_NS1E_6fusion15FusionCallbacksIS1I_NS1O_17LinearCombinationISI_fSI_fLNS_15FloatRoundStyleE2EEESH_S1M_JEEENS4_5SM1004TMEM4LOAD26SM100_TMEM_LOAD_32dp32b32xES1C_NS11_INS12_ILi2ELi4ELi3EEES15_NSS_INS5_IJS16_S1K_EEENS5_IJS1K_SB_EEEEEEENS4_39AutoVectorizingCopyWithAssumedAlignmentILi128EEENS4_14SM90_TMA_STOREES22_S24_S24_EEEvvEEEEvNT_6ParamsE)
	.align		4
        /*000c*/ 	.word	index@(__assertfail)
	.align		4
        /*0010*/ 	.word	0x00000000
	.align		4
        /*0014*/ 	.word	0xfffffffe
	.align		4
        /*0018*/ 	.word	0x00000000
	.align		4
        /*001c*/ 	.word	0xfffffffd
	.align		4
        /*0020*/ 	.word	0x00000000
	.align		4
        /*0024*/ 	.word	0xfffffffc


//--------------------- .nv.constant4             --------------------------
	.section	.nv.constant4,"a",@progbits
	.align	8
	.align		8
.nv.constant4:
        /*0000*/ 	.dword	__assertfail
	.align		8
        /*0008*/ 	.dword	__unnamed_1
	.align		8
        /*0010*/ 	.dword	__unnamed_2
	.align		8
        /*0018*/ 	.dword	_ZN40_INTERNAL_25ea24f7_4_k_cu_473373ae_347524cuda3std3__45__cpo5beginE
	.align		8
        /*0020*/ 	.dword	_ZN40_INTERNAL_25ea24f7_4_k_cu_473373ae_347524cuda3std3__45__cpo3endE
	.align		8
        /*0028*/ 	.dword	_ZN40_INTERNAL_25ea24f7_4_k_cu_473373ae_347524cuda3std3__45__cpo6cbeginE
	.align		8
        /*0030*/ 	.dword	_ZN40_INTERNAL_25ea24f7_4_k_cu_473373ae_347524cuda3std3__45__cpo4cendE
	.align		8
        /*0038*/ 	.dword	_ZN40_INTERNAL_25ea24f7_4_k_cu_473373ae_347524cuda3std3__442_GLOBAL__N__25ea24f7_4_k_cu_473373ae_347526ignoreE
	.align		8
        /*0040*/ 	.dword	_ZN40_INTERNAL_25ea24f7_4_k_cu_473373ae_347524cuda3std3__419piecewise_constructE
	.align		8
        /*0048*/ 	.dword	_ZN40_INTERNAL_25ea24f7_4_k_cu_473373ae_347524cuda3std3__48in_placeE
	.align		8
        /*0050*/ 	.dword	_ZN40_INTERNAL_25ea24f7_4_k_cu_473373ae_347524cuda3std6ranges3__45__cpo4swapE
	.align		8
        /*0058*/ 	.dword	_ZN40_INTERNAL_25ea24f7_4_k_cu_473373ae_347524cuda3std6ranges3__45__cpo9iter_moveE
	.align		8
        /*0060*/ 	.dword	_ZN40_INTERNAL_25ea24f7_4_k_cu_473373ae_347524cute7productE
	.align		8
        /*0068*/ 	.dword	_ZN40_INTERNAL_25ea24f7_4_k_cu_473373ae_347524cute1_E
	.align		8
        /*0070*/ 	.dword	$str$25
	.align		8
        /*0078*/ 	.dword	$str$26
	.align		8
        /*0080*/ 	.dword	$str$27
	.align		8
        /*0088*/ 	.dword	$str$28


//--------------------- .text._ZN7cutlass13device_kernelINS_4gemm6kernel13GemmUniversalIN4cute5tupleIJiiiiEEENS1_10collective13CollectiveMmaINS1_35MainloopSm100TmaUmmaWarpSpecializedILi5ELi2ELi4ENS5_IJNS4_1CILi1EEENSA_ILi2EEESB_EEEEENS5_IJNSA_ILi128EEESF_NSA_ILi64EEEEEENS_6half_tENS5_IJSB_llEEESI_SJ_NS4_8TiledMMAINS4_8MMA_AtomIJNS4_20SM100_MMA_F16BF16_SSISI_SI_fLi128ELi128ELNS4_4UMMA5MajorE1ELSO_1ELNSN_7ScaleInE0ELSP_0EEEEEENS4_6LayoutINS5_IJSB_SB_SB_EEENS5_IJNSA_ILi0EEESU_SU_EEEEENS5_IJNS4_10UnderscoreESX_SX_EEEEENS4_23SM90_TMA_LOAD_MULTICASTENS4_14ComposedLayoutINS4_7SwizzleILi3ELi4ELi3EEENS4_18smem_ptr_flag_bitsILi16EEENSS_INS5_IJSG_NSA_ILi8EEEEEENS5_IJSB_SG_EEEEEEEvNS4_8identityENS4_13SM90_TMA_LOADES1A_vS1B_EENS_8epilogue10collective18CollectiveEpilogueINS1E_23Sm100TmaWarpSpecializedILi4ELi2ELi32ELb1ELb0EEEJSH_NS5_IJNSS_ISF_SB_EENSS_INSA_ILi32EEESB_EEEEESI_NS5_IJlSB_lEEESI_S1N_NS1E_6fusion15FusionCallbacksIS1I_NS1O_17LinearCombinationISI_fSI_fLNS_15FloatRoundStyleE2EEESH_S1M_JEEENS4_5SM1004TMEM4LOAD26SM100_TMEM_LOAD_32dp32b32xES1C_NS11_INS12_ILi2ELi4ELi3EEES15_NSS_INS5_IJS16_S1K_EEENS5_IJS1K_SB_EEEEEEENS4_39AutoVectorizingCopyWithAssumedAlignmentILi128EEENS4_14SM90_TMA_STOREES22_S24_S24_EEEvvEEEEvNT_6ParamsE --------------------------
	.section	.text._ZN7cutlass13device_kernelINS_4gemm6kernel13GemmUniversalIN4cute5tupleIJiiiiEEENS1_10collective13CollectiveMmaINS1_35MainloopSm100TmaUmmaWarpSpecializedILi5ELi2ELi4ENS5_IJNS4_1CILi1EEENSA_ILi2EEESB_EEEEENS5_IJNSA_ILi128EEESF_NSA_ILi64EEEEEENS_6half_tENS5_IJSB_llEEESI_SJ_NS4_8TiledMMAINS4_8MMA_AtomIJNS4_20SM100_MMA_F16BF16_SSISI_SI_fLi128ELi128ELNS4_4UMMA5MajorE1ELSO_1ELNSN_7ScaleInE0ELSP_0EEEEEENS4_6LayoutINS5_IJSB_SB_SB_EEENS5_IJNSA_ILi0EEESU_SU_EEEEENS5_IJNS4_10UnderscoreESX_SX_EEEEENS4_23SM90_TMA_LOAD_MULTICASTENS4_14ComposedLayoutINS4_7SwizzleILi3ELi4ELi3EEENS4_18smem_ptr_flag_bitsILi16EEENSS_INS5_IJSG_NSA_ILi8EEEEEENS5_IJSB_SG_EEEEEEEvNS4_8identityENS4_13SM90_TMA_LOADES1A_vS1B_EENS_8epilogue10collective18CollectiveEpilogueINS1E_23Sm100TmaWarpSpecializedILi4ELi2ELi32ELb1ELb0EEEJSH_NS5_IJNSS_ISF_SB_EENSS_INSA_ILi32EEESB_EEEEESI_NS5_IJlSB_lEEESI_S1N_NS1E_6fusion15FusionCallbacksIS1I_NS1O_17LinearCombinationISI_fSI_fLNS_15FloatRoundStyleE2EEESH_S1M_JEEENS4_5SM1004TMEM4LOAD26SM100_TMEM_LOAD_32dp32b32xES1C_NS11_INS12_ILi2ELi4ELi3EEES15_NSS_INS5_IJS16_S1K_EEENS5_IJS1K_SB_EEEEEEENS4_39AutoVectorizingCopyWithAssumedAlignmentILi128EEENS4_14SM90_TMA_STOREES22_S24_S24_EEEvvEEEEvNT_6ParamsE,"ax",@progbits
	.align	128
.text._ZN7cutlass13device_kernelINS_4gemm6kernel13GemmUniversalIN4cute5tupleIJiiiiEEENS1_10collective13CollectiveMmaINS1_35MainloopSm100TmaUmmaWarpSpecializedILi5ELi2ELi4ENS5_IJNS4_1CILi1EEENSA_ILi2EEESB_EEEEENS5_IJNSA_ILi128EEESF_NSA_ILi64EEEEEENS_6half_tENS5_IJSB_llEEESI_SJ_NS4_8TiledMMAINS4_8MMA_AtomIJNS4_20SM100_MMA_F16BF16_SSISI_SI_fLi128ELi128ELNS4_4UMMA5MajorE1ELSO_1ELNSN_7ScaleInE0ELSP_0EEEEEENS4_6LayoutINS5_IJSB_SB_SB_EEENS5_IJNSA_ILi0EEESU_SU_EEEEENS5_IJNS4_10UnderscoreESX_SX_EEEEENS4_23SM90_TMA_LOAD_MULTICASTENS4_14ComposedLayoutINS4_7SwizzleILi3ELi4ELi3EEENS4_18smem_ptr_flag_bitsILi16EEENSS_INS5_IJSG_NSA_ILi8EEEEEENS5_IJSB_SG_EEEEEEEvNS4_8identityENS4_13SM90_TMA_LOADES1A_vS1B_EENS_8epilogue10collective18CollectiveEpilogueINS1E_23Sm100TmaWarpSpecializedILi4ELi2ELi32ELb1ELb0EEEJSH_NS5_IJNSS_ISF_SB_EENSS_INSA_ILi32EEESB_EEEEESI_NS5_IJlSB_lEEESI_S1N_NS1E_6fusion15FusionCallbacksIS1I_NS1O_17LinearCombinationISI_fSI_fLNS_15FloatRoundStyleE2EEESH_S1M_JEEENS4_5SM1004TMEM4LOAD26SM100_TMEM_LOAD_32dp32b32xES1C_NS11_INS12_ILi2ELi4ELi3EEES15_NSS_INS5_IJS16_S1K_EEENS5_IJS1K_SB_EEEEEEENS4_39AutoVectorizingCopyWithAssumedAlignmentILi128EEENS4_14SM90_TMA_STOREES22_S24_S24_EEEvvEEEEvNT_6ParamsE:
        .type           _ZN7cutlass13device_kernelINS_4gemm6kernel13GemmUniversalIN4cute5tupleIJiiiiEEENS1_10collective13CollectiveMmaINS1_35MainloopSm100TmaUmmaWarpSpecializedILi5ELi2ELi4ENS5_IJNS4_1CILi1EEENSA_ILi2EEESB_EEEEENS5_IJNSA_ILi128EEESF_NSA_ILi64EEEEEENS_6half_tENS5_IJSB_llEEESI_SJ_NS4_8TiledMMAINS4_8MMA_AtomIJNS4_20SM100_MMA_F16BF16_SSISI_SI_fLi128ELi128ELNS4_4UMMA5MajorE1ELSO_1ELNSN_7ScaleInE0ELSP_0EEEEEENS4_6LayoutINS5_IJSB_SB_SB_EEENS5_IJNSA_ILi0EEESU_SU_EEEEENS5_IJNS4_10UnderscoreESX_SX_EEEEENS4_23SM90_TMA_LOAD_MULTICASTENS4_14ComposedLayoutINS4_7SwizzleILi3ELi4ELi3EEENS4_18smem_ptr_flag_bitsILi16EEENSS_INS5_IJSG_NSA_ILi8EEEEEENS5_IJSB_SG_EEEEEEEvNS4_8identityENS4_13SM90_TMA_LOADES1A_vS1B_EENS_8epilogue10collective18CollectiveEpilogueINS1E_23Sm100TmaWarpSpecializedILi4ELi2ELi32ELb1ELb0EEEJSH_NS5_IJNSS_ISF_SB_EENSS_INSA_ILi32EEESB_EEEEESI_NS5_IJlSB_lEEESI_S1N_NS1E_6fusion15FusionCallbacksIS1I_NS1O_17LinearCombinationISI_fSI_fLNS_15FloatRoundStyleE2EEESH_S1M_JEEENS4_5SM1004TMEM4LOAD26SM100_TMEM_LOAD_32dp32b32xES1C_NS11_INS12_ILi2ELi4ELi3EEES15_NSS_INS5_IJS16_S1K_EEENS5_IJS1K_SB_EEEEEEENS4_39AutoVectorizingCopyWithAssumedAlignmentILi128EEENS4_14SM90_TMA_STOREES22_S24_S24_EEEvvEEEEvNT_6ParamsE,@function
        .size           _ZN7cutlass13device_kernelINS_4gemm6kernel13GemmUniversalIN4cute5tupleIJiiiiEEENS1_10collective13CollectiveMmaINS1_35MainloopSm100TmaUmmaWarpSpecializedILi5ELi2ELi4ENS5_IJNS4_1CILi1EEENSA_ILi2EEESB_EEEEENS5_IJNSA_ILi128EEESF_NSA_ILi64EEEEEENS_6half_tENS5_IJSB_llEEESI_SJ_NS4_8TiledMMAINS4_8MMA_AtomIJNS4_20SM100_MMA_F16BF16_SSISI_SI_fLi128ELi128ELNS4_4UMMA5MajorE1ELSO_1ELNSN_7ScaleInE0ELSP_0EEEEEENS4_6LayoutINS5_IJSB_SB_SB_EEENS5_IJNSA_ILi0EEESU_SU_EEEEENS5_IJNS4_10UnderscoreESX_SX_EEEEENS4_23SM90_TMA_LOAD_MULTICASTENS4_14ComposedLayoutINS4_7SwizzleILi3ELi4ELi3EEENS4_18smem_ptr_flag_bitsILi16EEENSS_INS5_IJSG_NSA_ILi8EEEEEENS5_IJSB_SG_EEEEEEEvNS4_8identityENS4_13SM90_TMA_LOADES1A_vS1B_EENS_8epilogue10collective18CollectiveEpilogueINS1E_23Sm100TmaWarpSpecializedILi4ELi2ELi32ELb1ELb0EEEJSH_NS5_IJNSS_ISF_SB_EENSS_INSA_ILi32EEESB_EEEEESI_NS5_IJlSB_lEEESI_S1N_NS1E_6fusion15FusionCallbacksIS1I_NS1O_17LinearCombinationISI_fSI_fLNS_15FloatRoundStyleE2EEESH_S1M_JEEENS4_5SM1004TMEM4LOAD26SM100_TMEM_LOAD_32dp32b32xES1C_NS11_INS12_ILi2ELi4ELi3EEES15_NSS_INS5_IJS16_S1K_EEENS5_IJS1K_SB_EEEEEEENS4_39AutoVectorizingCopyWithAssumedAlignmentILi128EEENS4_14SM90_TMA_STOREES22_S24_S24_EEEvvEEEEvNT_6ParamsE,(.L_x_186 - _ZN7cutlass13device_kernelINS_4gemm6kernel13GemmUniversalIN4cute5tupleIJiiiiEEENS1_10collective13CollectiveMmaINS1_35MainloopSm100TmaUmmaWarpSpecializedILi5ELi2ELi4ENS5_IJNS4_1CILi1EEENSA_ILi2EEESB_EEEEENS5_IJNSA_ILi128EEESF_NSA_ILi64EEEEEENS_6half_tENS5_IJSB_llEEESI_SJ_NS4_8TiledMMAINS4_8MMA_AtomIJNS4_20SM100_MMA_F16BF16_SSISI_SI_fLi128ELi128ELNS4_4UMMA5MajorE1ELSO_1ELNSN_7ScaleInE0ELSP_0EEEEEENS4_6LayoutINS5_IJSB_SB_SB_EEENS5_IJNSA_ILi0EEESU_SU_EEEEENS5_IJNS4_10UnderscoreESX_SX_EEEEENS4_23SM90_TMA_LOAD_MULTICASTENS4_14ComposedLayoutINS4_7SwizzleILi3ELi4ELi3EEENS4_18smem_ptr_flag_bitsILi16EEENSS_INS5_IJSG_NSA_ILi8EEEEEENS5_IJSB_SG_EEEEEEEvNS4_8identityENS4_13SM90_TMA_LOADES1A_vS1B_EENS_8epilogue10collective18CollectiveEpilogueINS1E_23Sm100TmaWarpSpecializedILi4ELi2ELi32ELb1ELb0EEEJSH_NS5_IJNSS_ISF_SB_EENSS_INSA_ILi32EEESB_EEEEESI_NS5_IJlSB_lEEESI_S1N_NS1E_6fusion15FusionCallbacksIS1I_NS1O_17LinearCombinationISI_fSI_fLNS_15FloatRoundStyleE2EEESH_S1M_JEEENS4_5SM1004TMEM4LOAD26SM100_TMEM_LOAD_32dp32b32xES1C_NS11_INS12_ILi2ELi4ELi3EEES15_NSS_INS5_IJS16_S1K_EEENS5_IJS1K_SB_EEEEEEENS4_39AutoVectorizingCopyWithAssumedAlignmentILi128EEENS4_14SM90_TMA_STOREES22_S24_S24_EEEvvEEEEvNT_6ParamsE)
        .other          _ZN7cutlass13device_kernelINS_4gemm6kernel13GemmUniversalIN4cute5tupleIJiiiiEEENS1_10collective13CollectiveMmaINS1_35MainloopSm100TmaUmmaWarpSpecializedILi5ELi2ELi4ENS5_IJNS4_1CILi1EEENSA_ILi2EEESB_EEEEENS5_IJNSA_ILi128EEESF_NSA_ILi64EEEEEENS_6half_tENS5_IJSB_llEEESI_SJ_NS4_8TiledMMAINS4_8MMA_AtomIJNS4_20SM100_MMA_F16BF16_SSISI_SI_fLi128ELi128ELNS4_4UMMA5MajorE1ELSO_1ELNSN_7ScaleInE0ELSP_0EEEEEENS4_6LayoutINS5_IJSB_SB_SB_EEENS5_IJNSA_ILi0EEESU_SU_EEEEENS5_IJNS4_10UnderscoreESX_SX_EEEEENS4_23SM90_TMA_LOAD_MULTICASTENS4_14ComposedLayoutINS4_7SwizzleILi3ELi4ELi3EEENS4_18smem_ptr_flag_bitsILi16EEENSS_INS5_IJSG_NSA_ILi8EEEEEENS5_IJSB_SG_EEEEEEEvNS4_8identityENS4_13SM90_TMA_LOADES1A_vS1B_EENS_8epilogue10collective18CollectiveEpilogueINS1E_23Sm100TmaWarpSpecializedILi4ELi2ELi32ELb1ELb0EEEJSH_NS5_IJNSS_ISF_SB_EENSS_INSA_ILi32EEESB_EEEEESI_NS5_IJlSB_lEEESI_S1N_NS1E_6fusion15FusionCallbacksIS1I_NS1O_17LinearCombinationISI_fSI_fLNS_15FloatRoundStyleE2EEESH_S1M_JEEENS4_5SM1004TMEM4LOAD26SM100_TMEM_LOAD_32dp32b32xES1C_NS11_INS12_ILi2ELi4ELi3EEES15_NSS_INS5_IJS16_S1K_EEENS5_IJS1K_SB_EEEEEEENS4_39AutoVectorizingCopyWithAssumedAlignmentILi128EEENS4_14SM90_TMA_STOREES22_S24_S24_EEEvvEEEEvNT_6ParamsE,@"STO_CUDA_ENTRY STV_DEFAULT"
_ZN7cutlass13device_kernelINS_4gemm6kernel13GemmUniversalIN4cute5tupleIJiiiiEEENS1_10collective13CollectiveMmaINS1_35MainloopSm100TmaUmmaWarpSpecializedILi5ELi2ELi4ENS5_IJNS4_1CILi1EEENSA_ILi2EEESB_EEEEENS5_IJNSA_ILi128EEESF_NSA_ILi64EEEEEENS_6half_tENS5_IJSB_llEEESI_SJ_NS4_8TiledMMAINS4_8MMA_AtomIJNS4_20SM100_MMA_F16BF16_SSISI_SI_fLi128ELi128ELNS4_4UMMA5MajorE1ELSO_1ELNSN_7ScaleInE0ELSP_0EEEEEENS4_6LayoutINS5_IJSB_SB_SB_EEENS5_IJNSA_ILi0EEESU_SU_EEEEENS5_IJNS4_10UnderscoreESX_SX_EEEEENS4_23SM90_TMA_LOAD_MULTICASTENS4_14ComposedLayoutINS4_7SwizzleILi3ELi4ELi3EEENS4_18smem_ptr_flag_bitsILi16EEENSS_INS5_IJSG_NSA_ILi8EEEEEENS5_IJSB_SG_EEEEEEEvNS4_8identityENS4_13SM90_TMA_LOADES1A_vS1B_EENS_8epilogue10collective18CollectiveEpilogueINS1E_23Sm100TmaWarpSpecializedILi4ELi2ELi32ELb1ELb0EEEJSH_NS5_IJNSS_ISF_SB_EENSS_INSA_ILi32EEESB_EEEEESI_NS5_IJlSB_lEEESI_S1N_NS1E_6fusion15FusionCallbacksIS1I_NS1O_17LinearCombinationISI_fSI_fLNS_15FloatRoundStyleE2EEESH_S1M_JEEENS4_5SM1004TMEM4LOAD26SM100_TMEM_LOAD_32dp32b32xES1C_NS11_INS12_ILi2ELi4ELi3EEES15_NSS_INS5_IJS16_S1K_EEENS5_IJS1K_SB_EEEEEEENS4_39AutoVectorizingCopyWithAssumedAlignmentILi128EEENS4_14SM90_TMA_STOREES22_S24_S24_EEEvvEEEEvNT_6ParamsE:
[----:B------:R-:W1:Y:S01]  /*0000*/  LDC R1, c[0x0][0x37c] ;  /* 0x0000df00ff017b82 */ /* 0x000e620000000800 */
[----:B------:R-:W2:Y:S01]  /*0010*/  S2R R101, SR_TID.X ;  /* 0x0000000000657919 */ /* 0x000ea20000002100 */
[----:B------:R-:W3:Y:S01]  /*0020*/  LDCU.64 UR6, c[0x0][0x890] ;  /* 0x00011200ff0677ac */ /* 0x000ee20008000a00 */
[----:B------:R-:W-:Y:S02]  /*0030*/  PRMT R88, RZ, 0x7610, R88 ;  /* 0x00007610ff587816 */ /* 0x000fe40000000058 */
[----:B------:R-:W-:Y:S01]  /*0040*/  ELECT P5, URZ, PT ;  /* 0x0000000000ff782f */ /* 0x000fe200038a0000 */
[----:B------:R-:W4:Y:S01]  /*0050*/  LDCU.64 UR46, c[0x0][0x358] ;  /* 0x00006b00ff2e77ac */ /* 0x000f220008000a00 */
[----:B---3--:R-:W-:-:S04]  /*0060*/  UISETP.NE.U32.AND UP0, UPT, UR6, URZ, UPT ;  /* 0x000000ff0600728c */ /* 0x008fc8000bf05070 */
[----:B------:R-:W-:Y:S01]  /*0070*/  UISETP.NE.AND.EX UP0, UPT, UR7, URZ, UPT, UP0 ;  /* 0x000000ff0700728c */ /* 0x000fe2000bf05300 */
[----:B--2---:R-:W-:-:S05]  /*0080*/  SHF.R.U32.HI R92, RZ, 0x5, R101 ;  /* 0x00000005ff5c7819 */ /* 0x004fca0000011665 */
[----:B------:R-:W2:Y:S02]  /*0090*/  SHFL.IDX PT, R0, R92, RZ, 0x1f ;  /* 0x00001fff5c007589 */ /* 0x000ea400000e0000 */
[----:B--2---:R-:W-:Y:S01]  /*00a0*/  R2UR UR5, R0 ;  /* 0x00000000000572ca */ /* 0x004fe200000e0000 */
[----:B-1--4-:R-:W-:-:S14]  /*00b0*/  BRA.U UP0, `(.L_x_0) ;  /* 0x00000001002c7547 */ /* 0x012fdc000b800000 */
[----:B------:R-:W1:Y:S02]  /*00c0*/  LDCU.64 UR8, c[0x0][0x888] ;  /* 0x00011100ff0877ac */ /* 0x000e640008000a00 */
[----:B-1----:R-:W-:-:S04]  /*00d0*/  UISETP.NE.U32.AND UP0, UPT, UR8, URZ, UPT ;  /* 0x000000ff0800728c */ /* 0x002fc8000bf05070 */
[----:B------:R-:W-:-:S09]  /*00e0*/  UISETP.NE.AND.EX UP0, UPT, UR9, URZ, UPT, UP0 ;  /* 0x000000ff0900728c */ /* 0x000fd2000bf05300 */
[----:B------:R-:W-:Y:S05]  /*00f0*/  BRA.U !UP0, `(.L_x_1) ;  /* 0x0000000108107547 */ /* 0x000fea000b800000 */
[----:B------:R-:W1:Y:S02]  /*0100*/  LDC.64 R2, c[0x0][0x888] ;  /* 0x00022200ff027b82 */ /* 0x000e640000000a00 */
[----:B-1----:R1:W5:Y:S01]  /*0110*/  LDG.E R49, desc[UR46][R2.64] ;  /* 0x0000002e02317981 */ /* 0x002362000c1e1900 */
[----:B------:R-:W-:Y:S01]  /*0120*/  HFMA2 R88, -RZ, RZ, 0, 5.9604644775390625e-08 ;  /* 0x00000001ff587431 */ /* 0x000fe200000001ff */
[----:B------:R-:W-:Y:S05]  /*0130*/  BRA `(.L_x_0) ;  /* 0x00000000000c7947 */ /* 0x000fea0003800000 */
.L_x_1:
[----:B------:R-:W1:Y:S01]  /*0140*/  LDCU UR4, c[0x0][0x880] ;  /* 0x00011000ff0477ac */ /* 0x000e620008000800 */
[----:B------:R-:W-:Y:S01]  /*0150*/  HFMA2 R88, -RZ, RZ, 0, 5.9604644775390625e-08 ;  /* 0x00000001ff587431 */ /* 0x000fe200000001ff */
[----:B-1----:R-:W-:Y:S02]  /*0160*/  MOV R49, UR4 ;  /* 0x0000000400317c02 */ /* 0x002fe40008000f00 */
.L_x_0:
[----:B------:R-:W2:Y:S02]  /*0170*/  LDCU.64 UR8, c[0x0][0x8b0] ;  /* 0x00011600ff0877ac */ /* 0x000ea40008000a00 */
[----:B--2---:R-:W-:-:S04]  /*0180*/  UISETP.NE.U32.AND UP0, UPT, UR8, URZ, UPT ;  /* 0x000000ff0800728c */ /* 0x004fc8000bf05070 */
[----:B------:R-:W-:-:S09]  /*0190*/  UISETP.NE.AND.EX UP0, UPT, UR9, URZ, UPT, UP0 ;  /* 0x000000ff0900728c */ /* 0x000fd2000bf05300 */
[----:B------:R-:W-:Y:S05]  /*01a0*/  BRA.U UP0, `(.L_x_2) ;  /* 0x0000000100247547 */ /* 0x000fea000b800000 */
[----:B------:R-:W2:Y:S02]  /*01b0*/  LDCU.64 UR8, c[0x0][0x8a8] ;  /* 0x00011500ff0877ac */ /* 0x000ea40008000a00 */
[----:B--2---:R-:W-:-:S04]  /*01c0*/  UISETP.NE.U32.AND UP0, UPT, UR8, URZ, UPT ;  /* 0x000000ff0800728c */ /* 0x004fc8000bf05070 */
[----:B------:R-:W-:-:S09]  /*01d0*/  UISETP.NE.AND.EX UP0, UPT, UR9, URZ, UPT, UP0 ;  /* 0x000000ff0900728c */ /* 0x000fd2000bf05300 */
[----:B------:R-:W-:Y:S05]  /*01e0*/  BRA.U !UP0, `(.L_x_3) ;  /* 0x00000001080c7547 */ /* 0x000fea000b800000 */
[----:B-1----:R-:W1:Y:S02]  /*01f0*/  LDC.64 R2, c[0x0][0x8a8] ;  /* 0x00022a00ff027b82 */ /* 0x002e640000000a00 */
[----:B-1----:R2:W5:Y:S01]  /*0200*/  LDG.E R47, desc[UR46][R2.64] ;  /* 0x0000002e022f7981 */ /* 0x002562000c1e1900 */
[----:B------:R-:W-:Y:S05]  /*0210*/  BRA `(.L_x_2) ;  /* 0x0000000000087947 */ /* 0x000fea0003800000 */
.L_x_3:
[----:B------:R-:W2:Y:S02]  /*0220*/  LDCU UR4, c[0x0][0x8a0] ;  /* 0x00011400ff0477ac */ /* 0x000ea40008000800 */
[----:B--2---:R-:W-:Y:S02]  /*0230*/  MOV R47, UR4 ;  /* 0x00000004002f7c02 */ /* 0x004fe40008000f00 */
.L_x_2:
[----:B------:R-:W-:Y:S01]  /*0240*/  IMAD.U32 R0, RZ, RZ, UR5 ;  /* 0x00000005ff007e24 */ /* 0x000fe2000f8e00ff */
[----:B------:R-:W-:Y:S04]  /*0250*/  BSSY.RECONVERGENT B0, `(.L_x_4) ;  /* 0x000000c000007945 */ /* 0x000fe80003800200 */
[C---:B------:R-:W-:Y:S02]  /*0260*/  ISETP.NE.OR P1, PT, R0.reuse, 0x1, !P5 ;  /* 0x000000010000780c */ /* 0x040fe40006f25670 */
[----:B------:R-:W-:-:S11]  /*0270*/  ISETP.NE.OR P0, PT, R0, 0x3, !P5 ;  /* 0x000000030000780c */ /* 0x000fd60006f05670 */
[----:B------:R-:W-:Y:S05]  /*0280*/  @P1 BRA `(.L_x_5) ;  /* 0x0000000000201947 */ /* 0x000fea0003800000 */
[----:B------:R-:W3:Y:S02]  /*0290*/  LDCU.64 UR8, c[0x0][0x348] ;  /* 0x00006900ff0877ac */ /* 0x000ee40008000a00 */
[----:B---3--:R-:W-:Y:S02]  /*02a0*/  UIADD3 UR10, UP1, UPT, UR8, 0x80, URZ ;  /* 0x00000080080a7890 */ /* 0x008fe4000ff3e0ff */
[----:B------:R-:W-:Y:S02]  /*02b0*/  UIADD3 UR8, UP0, UPT, UR8, 0x180, URZ ;  /* 0x0000018008087890 */ /* 0x000fe4000ff1e0ff */
[----:B------:R-:W-:Y:S02]  /*02c0*/  UIADD3.X UR11, UPT, UPT, URZ, UR9, URZ, UP1, !UPT ;  /* 0x00000009ff0b7290 */ /* 0x000fe40008ffe4ff */
[----:B------:R-:W-:-:S07]  /*02d0*/  UIADD3.X UR9, UPT, UPT, URZ, UR9, URZ, UP0, !UPT ;  /* 0x00000009ff097290 */ /* 0x000fce00087fe4ff */
[----:B------:R3:W-:Y:S02]  /*02e0*/  UTMACCTL.PF [UR10] ;  /* 0x000000000a0079b9 */ /* 0x0007e40008040000 */
[----:B------:R3:W-:Y:S02]  /*02f0*/  UTMACCTL.PF [UR8] ;  /* 0x00000000080079b9 */ /* 0x0007e40008040000 */
[----:B---3--:R-:W-:Y:S01]  /*0300*/  NOP ;  /* 0x0000000000007918 */ /* 0x008fe20000000000 */
.L_x_5:
[----:B------:R-:W-:Y:S05]  /*0310*/  BSYNC.RECONVERGENT B0 ;  /* 0x0000000000007941 */ /* 0x000fea0003800200 */
.L_x_4:
[----:B------:R-:W-:Y:S04]  /*0320*/  BSSY.RECONVERGENT B0, `(.L_x_6) ;  /* 0x000000a000007945 */ /* 0x000fe80003800200 */
        /* <DEDUP_REMOVED lines=9> */
.L_x_7:
[----:B------:R-:W-:Y:S05]  /*03c0*/  BSYNC.RECONVERGENT B0 ;  /* 0x0000000000007941 */ /* 0x000fea0003800200 */
.L_x_6:
[----:B------:R-:W3:Y:S01]  /*03d0*/  LDCU.64 UR8, c[0x0][0x888] ;  /* 0x00011100ff0877ac */ /* 0x000ee20008000a00 */
[----:B------:R-:W-:Y:S02]  /*03e0*/  UISETP.EQ.U32.AND UP1, UPT, UR6, URZ, UPT ;  /* 0x000000ff0600728c */ /* 0x000fe4000bf22070 */
[----:B------:R-:W-:Y:S02]  /*03f0*/  UPLOP3.LUT UP4, UPT, UPT, UPT, UPT, 0x80, 0x8 ;  /* 0x000000000008789c */ /* 0x000fe40003f8f070 */
[----:B---3--:R-:W-:-:S04]  /*0400*/  UISETP.NE.U32.AND UP0, UPT, UR8, URZ, UPT ;  /* 0x000000ff0800728c */ /* 0x008fc8000bf05070 */
[----:B------:R-:W-:-:S04]  /*0410*/  UISETP.NE.AND.EX UP0, UPT, UR9, URZ, UPT, UP0 ;  /* 0x000000ff0900728c */ /* 0x000fc8000bf05300 */
[----:B------:R-:W-:-:S04]  /*0420*/  UISETP.EQ.OR.EX UP2, UPT, UR7, URZ, !UP0, UP1 ;  /* 0x000000ff0700728c */ /* 0x000fc8000c742710 */
[----:B------:R-:W-:-:S05]  /*0430*/  UP2UR UR50, UPR, URZ, 0x4 ;  /* 0x00000004ff327883 */ /* 0x000fca0008000000 */
[----:B------:R-:W-:Y:S07]  /*0440*/  BRA.U !UP2, `(.L_x_8) ;  /* 0x000000010a207547 */ /* 0x000fee000b800000 */
[----:B------:R-:W-:Y:S01]  /*0450*/  UISETP.NE.U32.AND UP1, UPT, UR6, URZ, UPT ;  /* 0x000000ff0600728c */ /* 0x000fe2000bf25070 */
[----:B-----5:R-:W-:Y:S01]  /*0460*/  FSETP.NEU.AND P0, PT, R49, RZ, PT ;  /* 0x000000ff3100720b */ /* 0x020fe20003f0d000 */
[----:B------:R-:W-:Y:S02]  /*0470*/  USEL UR4, URZ, 0xffffffff, UP0 ;  /* 0xffffffffff047887 */ /* 0x000fe40008000000 */
[----:B------:R-:W-:-:S10]  /*0480*/  UISETP.NE.AND.EX UP1, UPT, UR7, URZ, UPT, UP1 ;  /* 0x000000ff0700728c */ /* 0x000fd4000bf25310 */
[----:B------:R-:W-:Y:S01]  /*0490*/  VOTEU.ANY UP0, P0 ;  /* 0x0000000000ff7886 */ /* 0x000fe20000000100 */
[----:B------:R-:W-:-:S04]  /*04a0*/  @!UP1 USEL UR4, URZ, 0xffffffff, UP0 ;  /* 0xffffffffff049887 */ /* 0x000fc80008000000 */
[----:B------:R-:W-:-:S04]  /*04b0*/  ULOP3.LUT UR4, UR4, 0x1, URZ, 0xc0, !UPT ;  /* 0x0000000104047892 */ /* 0x000fc8000f8ec0ff */
[----:B------:R-:W-:-:S11]  /*04c0*/  UISETP.NE.U32.AND UP4, UPT, UR4, 0x1, UPT ;  /* 0x000000010400788c */ /* 0x000fd6000bf85070 */
.L_x_8:
[----:B-12---:R-:W1:Y:S01]  /*04d0*/  SHFL.IDX PT, R2, R92, RZ, 0x1f ;  /* 0x00001fff5c027589 */ /* 0x006e6200000e0000 */
[----:B------:R-:W-:-:S04]  /*04e0*/  UISETP.NE.AND UP0, UPT, UR5, 0x2, UPT ;  /* 0x000000020500788c */ /* 0x000fc8000bf05270 */
[----:B------:R-:W-:Y:S01]  /*04f0*/  USEL UR7, URZ, 0x1, UP0 ;  /* 0x00000001ff077887 */ /* 0x000fe20008000000 */
[----:B-1----:R-:W-:-:S13]  /*0500*/  ISETP.NE.AND P0, PT, R2, RZ, PT ;  /* 0x000000ff0200720c */ /* 0x002fda0003f05270 */
[----:B------:R-:W-:Y:S05]  /*0510*/  @P0 BRA `(.L_x_9) ;  /* 0x0000000000600947 */ /* 0x000fea0003800000 */
[----:B------:R-:W1:Y:S01]  /*0520*/  S2UR UR8, SR_CgaCtaId ;  /* 0x00000000000879c3 */ /* 0x000e620000008800 */
[----:B------:R-:W-:Y:S01]  /*0530*/  UMOV UR9, 0x400 ;  /* 0x0000040000097882 */ /* 0x000fe20000000000 */
[----:B------:R-:W-:Y:S01]  /*0540*/  UMOV UR6, 0x1 ;  /* 0x0000000100067882 */ /* 0x000fe20000000000 */
[----:B------:R-:W-:Y:S01]  /*0550*/  UMOV UR4, 0x2 ;  /* 0x0000000200047882 */ /* 0x000fe20000000000 */
[----:B------:R-:W-:-:S04]  /*0560*/  UIADD3 UR10, UPT, UPT, -UR6, 0x100000, URZ ;  /* 0x00100000060a7890 */ /* 0x000fc8000fffe1ff */
[----:B------:R-:W-:Y:S02]  /*0570*/  USHF.L.U32 UR11, UR10, 0xb, URZ ;  /* 0x0000000b0a0b7899 */ /* 0x000fe400080006ff */
[----:B------:R-:W-:Y:S02]  /*0580*/  USHF.L.U32 UR10, UR10, 0x1, URZ ;  /* 0x000000010a0a7899 */ /* 0x000fe400080006ff */
[----:B------:R-:W-:-:S04]  /*0590*/  UIADD3 UR12, UPT, UPT, -UR4, 0x100000, URZ ;  /* 0x00100000040c7890 */ /* 0x000fc8000fffe1ff */
[----:B------:R-:W-:Y:S02]  /*05a0*/  USHF.L.U32 UR13, UR12, 0xb, URZ ;  /* 0x0000000b0c0d7899 */ /* 0x000fe400080006ff */
[----:B------:R-:W-:Y:S01]  /*05b0*/  USHF.L.U32 UR12, UR12, 0x1, URZ ;  /* 0x000000010c0c7899 */ /* 0x000fe200080006ff */
[----:B------:R-:W-:Y:S01]  /*05c0*/  ELECT P0, URZ, PT ;  /* 0x0000000000ff782f */ /* 0x000fe20003800000 */
[----:B-1----:R-:W-:Y:S01]  /*05d0*/  ULEA UR8, UR8, UR9, 0x18 ;  /* 0x0000000908087291 */ /* 0x002fe2000f8ec0ff */
[----:B------:R-:W1:Y:S11]  /*05e0*/  FENCE.VIEW.ASYNC.S ;  /* 0x00000000000073c6 */ /* 0x000e760000000000 */
[----:B-1----:R1:W2:Y:S01]  /*05f0*/  SYNCS.EXCH.64 URZ, [UR8], UR10 ;  /* 0x0000000a08ff75b2 */ /* 0x0022a20008000100 */
[----:B------:R1:W3:Y:S01]  /*0600*/  SYNCS.EXCH.64 URZ, [UR8+0x28], UR12 ;  /* 0x0000280c08ff75b2 */ /* 0x0002e20008000100 */
[----:B------:R1:W4:Y:S01]  /*0610*/  SYNCS.EXCH.64 URZ, [UR8+0x8], UR10 ;  /* 0x0000080a08ff75b2 */ /* 0x0003220008000100 */
[----:B------:R1:W1:Y:S01]  /*0620*/  SYNCS.EXCH.64 URZ, [UR8+0x30], UR12 ;  /* 0x0000300c08ff75b2 */ /* 0x0002620008000100 */
[----:B------:R1:W1:Y:S01]  /*0630*/  SYNCS.EXCH.64 URZ, [UR8+0x10], UR10 ;  /* 0x0000100a08ff75b2 */ /* 0x0002620008000100 */
[----:B------:R1:W1:Y:S01]  /*0640*/  SYNCS.EXCH.64 URZ, [UR8+0x38], UR12 ;  /* 0x0000380c08ff75b2 */ /* 0x0002620008000100 */
[----:B------:R1:W1:Y:S01]  /*0650*/  SYNCS.EXCH.64 URZ, [UR8+0x18], UR10 ;  /* 0x0000180a08ff75b2 */ /* 0x0002620008000100 */
[----:B------:R1:W1:Y:S01]  /*0660*/  SYNCS.EXCH.64 URZ, [UR8+0x40], UR12 ;  /* 0x0000400c08ff75b2 */ /* 0x0002620008000100 */
[----:B------:R1:W1:Y:S01]  /*0670*/  SYNCS.EXCH.64 URZ, [UR8+0x20], UR10 ;  /* 0x0000200a08ff75b2 */ /* 0x0002620008000100 */
[----:B------:R1:W1:Y:S01]  /*0680*/  SYNCS.EXCH.64 URZ, [UR8+0x48], UR12 ;  /* 0x0000480c08ff75b2 */ /* 0x0002620008000100 */
[----:B------:R-:W-:Y:S01]  /*0690*/  NOP ;  /* 0x0000000000007918 */ /* 0x000fe20000000000 */
.L_x_9:
[----:B------:R-:W2:Y:S01]  /*06a0*/  SHFL.IDX PT, R2, R92, RZ, 0x1f ;  /* 0x00001fff5c027589 */ /* 0x000ea200000e0000 */
[----:B------:R-:W-:Y:S01]  /*06b0*/  NOP ;  /* 0x0000000000007918 */ /* 0x000fe20000000000 */
[----:B--2---:R-:W-:-:S13]  /*06c0*/  ISETP.NE.AND P0, PT, R2, 0x1, PT ;  /* 0x000000010200780c */ /* 0x004fda0003f05270 */
[----:B------:R-:W-:Y:S05]  /*06d0*/  @P0 BRA `(.L_x_10) ;  /* 0x0000000000580947 */ /* 0x000fea0003800000 */
[----:B-1----:R-:W1:Y:S01]  /*06e0*/  S2UR UR8, SR_CgaCtaId ;  /* 0x00000000000879c3 */ /* 0x002e620000008800 */
        /* <DEDUP_REMOVED lines=12> */
[----:B-1----:R2:W1:Y:S01]  /*07b0*/  SYNCS.EXCH.64 URZ, [UR8+0x50], UR10 ;  /* 0x0000500a08ff75b2 */ /* 0x0024620008000100 */
[----:B------:R2:W1:Y:S01]  /*07c0*/  SYNCS.EXCH.64 URZ, [UR8+0x70], UR12 ;  /* 0x0000700c08ff75b2 */ /* 0x0004620008000100 */
[----:B------:R2:W1:Y:S01]  /*07d0*/  SYNCS.EXCH.64 URZ, [UR8+0x58], UR10 ;  /* 0x0000580a08ff75b2 */ /* 0x0004620008000100 */
[----:B------:R2:W1:Y:S01]  /*07e0*/  SYNCS.EXCH.64 URZ, [UR8+0x78], UR12 ;  /* 0x0000780c08ff75b2 */ /* 0x0004620008000100 */
[----:B------:R2:W1:Y:S01]  /*07f0*/  SYNCS.EXCH.64 URZ, [UR8+0x60], UR10 ;  /* 0x0000600a08ff75b2 */ /* 0x0004620008000100 */
[----:B------:R2:W1:Y:S01]  /*0800*/  SYNCS.EXCH.64 URZ, [UR8+0x80], UR12 ;  /* 0x0000800c08ff75b2 */ /* 0x0004620008000100 */
[----:B------:R2:W1:Y:S01]  /*0810*/  SYNCS.EXCH.64 URZ, [UR8+0x68], UR10 ;  /* 0x0000680a08ff75b2 */ /* 0x0004620008000100 */
[----:B------:R2:W1:Y:S02]  /*0820*/  SYNCS.EXCH.64 URZ, [UR8+0x88], UR12 ;  /* 0x0000880c08ff75b2 */ /* 0x0004640008000100 */
[----:B--2---:R-:W-:Y:S01]  /*0830*/  NOP ;  /* 0x0000000000007918 */ /* 0x004fe20000000000 */
.L_x_10:
[----:B------:R-:W2:Y:S01]  /*0840*/  SHFL.IDX PT, R2, R92, RZ, 0x1f ;  /* 0x00001fff5c027589 */ /* 0x000ea200000e0000 */
[----:B------:R-:W-:Y:S01]  /*0850*/  NOP ;  /* 0x0000000000007918 */ /* 0x000fe20000000000 */
[----:B--2---:R-:W-:-:S13]  /*0860*/  ISETP.NE.AND P0, PT, R2, 0x3, PT ;  /* 0x000000030200780c */ /* 0x004fda0003f05270 */
[----:B------:R-:W-:Y:S05]  /*0870*/  @P0 BRA `(.L_x_11) ;  /* 0x0000000000300947 */ /* 0x000fea0003800000 */
[----:B------:R-:W2:Y:S01]  /*0880*/  S2UR UR6, SR_CgaCtaId ;  /* 0x00000000000679c3 */ /* 0x000ea20000008800 */
[----:B-1----:R-:W-:Y:S01]  /*0890*/  UMOV UR8, 0x400 ;  /* 0x0000040000087882 */ /* 0x002fe20000000000 */
[----:B------:R-:W-:Y:S01]  /*08a0*/  UMOV UR4, 0x20 ;  /* 0x0000002000047882 */ /* 0x000fe20000000000 */
[----:B------:R-:W-:Y:S01]  /*08b0*/  ELECT P0, URZ, PT ;  /* 0x0000000000ff782f */ /* 0x000fe20003800000 */
[----:B--2---:R-:W-:Y:S02]  /*08c0*/  ULEA UR6, UR6, UR8, 0x18 ;  /* 0x0000000806067291 */ /* 0x004fe4000f8ec0ff */
[----:B------:R-:W-:-:S04]  /*08d0*/  UIADD3 UR8, UPT, UPT, -UR4, 0x100000, URZ ;  /* 0x0010000004087890 */ /* 0x000fc8000fffe1ff */
[----:B------:R-:W-:Y:S02]  /*08e0*/  USHF.L.U32 UR9, UR8, 0xb, URZ ;  /* 0x0000000b08097899 */ /* 0x000fe400080006ff */
[----:B------:R-:W-:Y:S01]  /*08f0*/  USHF.L.U32 UR8, UR8, 0x1, URZ ;  /* 0x0000000108087899 */ /* 0x000fe200080006ff */
[----:B------:R-:W1:Y:S11]  /*0900*/  FENCE.VIEW.ASYNC.S ;  /* 0x00000000000073c6 */ /* 0x000e760000000000 */
[----:B-1----:R2:W1:Y:S01]  /*0910*/  SYNCS.EXCH.64 URZ, [UR6+0x90], UR8 ;  /* 0x0000900806ff75b2 */ /* 0x0024620008000100 */
[----:B------:R2:W1:Y:S02]  /*0920*/  SYNCS.EXCH.64 URZ, [UR6+0x98], UR8 ;  /* 0x0000980806ff75b2 */ /* 0x0004640008000100 */
[----:B--2---:R-:W-:Y:S01]  /*0930*/  NOP ;  /* 0x0000000000007918 */ /* 0x004fe20000000000 */
.L_x_11:
[----:B------:R-:W2:Y:S01]  /*0940*/  SHFL.IDX PT, R2, R92, RZ, 0x1f ;  /* 0x00001fff5c027589 */ /* 0x000ea200000e0000 */
[----:B------:R-:W-:Y:S01]  /*0950*/  NOP ;  /* 0x0000000000007918 */ /* 0x000fe20000000000 */
[----:B--2---:R-:W-:-:S13]  /*0960*/  ISETP.NE.AND P0, PT, R2, 0x4, PT ;  /* 0x000000040200780c */ /* 0x004fda0003f05270 */
[----:B------:R-:W-:Y:S05]  /*0970*/  @P0 BRA `(.L_x_12) ;  /* 0x00000000004c0947 */ /* 0x000fea0003800000 */
[----:B------:R-:W2:Y:S01]  /*0980*/  S2UR UR6, SR_CgaCtaId ;  /* 0x00000000000679c3 */ /* 0x000ea20000008800 */
[----:B------:R-:W-:Y:S01]  /*0990*/  UMOV UR9, 0x1e0 ;  /* 0x000001e000097882 */ /* 0x000fe20000000000 */
[----:B-1----:R-:W-:Y:S01]  /*09a0*/  UMOV UR8, 0x400 ;  /* 0x0000040000087882 */ /* 0x002fe20000000000 */
[----:B------:R-:W-:Y:S01]  /*09b0*/  USEL UR9, UR9, 0x1a0, UP4 ;  /* 0x000001a009097887 */ /* 0x000fe2000a000000 */
[----:B------:R-:W-:Y:S01]  /*09c0*/  UMOV UR4, 0x1 ;  /* 0x0000000100047882 */ /* 0x000fe20000000000 */
[----:B------:R-:W-:Y:S01]  /*09d0*/  ELECT P0, URZ, PT ;  /* 0x0000000000ff782f */ /* 0x000fe20003800000 */
[----:B------:R-:W-:-:S04]  /*09e0*/  UIADD3 UR10, UPT, UPT, -UR4, 0x100000, URZ ;  /* 0x00100000040a7890 */ /* 0x000fc8000fffe1ff */
[----:B------:R-:W-:Y:S02]  /*09f0*/  USHF.L.U32 UR11, UR10, 0xb, URZ ;  /* 0x0000000b0a0b7899 */ /* 0x000fe400080006ff */
[----:B------:R-:W-:Y:S02]  /*0a00*/  USHF.L.U32 UR10, UR10, 0x1, URZ ;  /* 0x000000010a0a7899 */ /* 0x000fe400080006ff */
[----:B--2---:R-:W-:Y:S02]  /*0a10*/  ULEA UR6, UR6, UR8, 0x18 ;  /* 0x0000000806067291 */ /* 0x004fe4000f8ec0ff */
[----:B------:R-:W-:-:S04]  /*0a20*/  UIADD3 UR8, UPT, UPT, -UR9, 0x100000, URZ ;  /* 0x0010000009087890 */ /* 0x000fc8000fffe1ff */
[----:B------:R-:W-:Y:S02]  /*0a30*/  USHF.L.U32 UR9, UR8, 0xb, URZ ;  /* 0x0000000b08097899 */ /* 0x000fe400080006ff */
[----:B------:R-:W-:Y:S01]  /*0a40*/  USHF.L.U32 UR8, UR8, 0x1, URZ ;  /* 0x0000000108087899 */ /* 0x000fe200080006ff */
[----:B------:R-:W1:Y:S03]  /*0a50*/  FENCE.VIEW.ASYNC.S ;  /* 0x00000000000073c6 */ /* 0x000e660000000000 */
[----:B-1----:R2:W1:Y:S08]  /*0a60*/  SYNCS.EXCH.64 URZ, [UR6+0xa0], UR10 ;  /* 0x0000a00a06ff75b2 */ /* 0x0024700008000100 */
[----:B------:R2:W1:Y:S01]  /*0a70*/  SYNCS.EXCH.64 URZ, [UR6+0xb0], UR8 ;  /* 0x0000b00806ff75b2 */ /* 0x0004620008000100 */
[----:B------:R2:W1:Y:S01]  /*0a80*/  SYNCS.EXCH.64 URZ, [UR6+0xa8], UR10 ;  /* 0x0000a80a06ff75b2 */ /* 0x0004620008000100 */
[----:B------:R2:W1:Y:S02]  /*0a90*/  SYNCS.EXCH.64 URZ, [UR6+0xb8], UR8 ;  /* 0x0000b80806ff75b2 */ /* 0x0004640008000100 */
[----:B--2---:R-:W-:Y:S01]  /*0aa0*/  NOP ;  /* 0x0000000000007918 */ /* 0x004fe20000000000 */
.L_x_12:
        /* <DEDUP_REMOVED lines=26> */
.L_x_13:
[----:B------:R-:W2:Y:S01]  /*0c50*/  SHFL.IDX PT, R2, R92, RZ, 0x1f ;  /* 0x00001fff5c027589 */ /* 0x000ea200000e0000 */
[----:B------:R-:W1:Y:S01]  /*0c60*/  S2UR UR37, SR_CgaCtaId ;  /* 0x00000000002579c3 */ /* 0x000e620000008800 */
[----:B------:R-:W-:Y:S01]  /*0c70*/  NOP ;  /* 0x0000000000007918 */ /* 0x000fe20000000000 */
[----:B--2---:R-:W-:-:S13]  /*0c80*/  ISETP.NE.AND P0, PT, R2, 0x3, PT ;  /* 0x000000030200780c */ /* 0x004fda0003f05270 */
[----:B-1----:R-:W-:Y:S05]  /*0c90*/  @P0 BRA `(.L_x_14) ;  /* 0x0000000000340947 */ /* 0x002fea0003800000 */
[----:B------:R-:W-:Y:S01]  /*0ca0*/  UMOV UR6, 0x400 ;  /* 0x0000040000067882 */ /* 0x000fe20000000000 */
[----:B------:R-:W-:Y:S01]  /*0cb0*/  UMOV UR4, 0x20 ;  /* 0x0000002000047882 */ /* 0x000fe20000000000 */
[----:B------:R-:W-:Y:S02]  /*0cc0*/  ULEA UR6, UR37, UR6, 0x18 ;  /* 0x0000000625067291 */ /* 0x000fe4000f8ec0ff */
[----:B------:R-:W-:-:S04]  /*0cd0*/  UIADD3 UR8, UPT, UPT, -UR4, 0x100000, URZ ;  /* 0x0010000004087890 */ /* 0x000fc8000fffe1ff */
[----:B------:R-:W-:Y:S02]  /*0ce0*/  USHF.L.U32 UR9, UR8, 0xb, URZ ;  /* 0x0000000b08097899 */ /* 0x000fe400080006ff */
[----:B------:R-:W-:Y:S01]  /*0cf0*/  USHF.L.U32 UR8, UR8, 0x1, URZ ;  /* 0x0000000108087899 */ /* 0x000fe200080006ff */
[----:B------:R-:W-:Y:S01]  /*0d00*/  ELECT P0, URZ, PT ;  /* 0x0000000000ff782f */ /* 0x000fe20003800000 */
[----:B------:R-:W1:Y:S10]  /*0d10*/  FENCE.VIEW.ASYNC.S ;  /* 0x00000000000073c6 */ /* 0x000e740000000000 */
[----:B-1----:R1:W2:Y:S01]  /*0d20*/  SYNCS.EXCH.64 URZ, [UR6+0x100], UR8 ;  /* 0x0001000806ff75b2 */ /* 0x0022a20008000100 */
[----:B------:R1:W1:Y:S01]  /*0d30*/  SYNCS.EXCH.64 URZ, [UR6+0x110], UR8 ;  /* 0x0001100806ff75b2 */ /* 0x0002620008000100 */
[----:B------:R1:W1:Y:S01]  /*0d40*/  SYNCS.EXCH.64 URZ, [UR6+0x108], UR8 ;  /* 0x0001080806ff75b2 */ /* 0x0002620008000100 */
[----:B------:R1:W1:Y:S01]  /*0d50*/  SYNCS.EXCH.64 URZ, [UR6+0x118], UR8 ;  /* 0x0001180806ff75b2 */ /* 0x0002620008000100 */
[----:B------:R-:W-:Y:S01]  /*0d60*/  NOP ;  /* 0x0000000000007918 */ /* 0x000fe20000000000 */
.L_x_14:
[----:B------:R-:W3:Y:S01]  /*0d70*/  LDCU UR4, c[0x0][0x36c] ;  /* 0x00006d80ff0477ac */ /* 0x000ee20008000800 */
[----:B------:R-:W-:Y:S01]  /*0d80*/  ISETP.NE.OR P5, PT, R0, 0x2, !P5 ;  /* 0x000000020000780c */ /* 0x000fe20006fa5670 */
[----:B------:R-:W-:Y:S01]  /*0d90*/  NOP ;  /* 0x0000000000007918 */ /* 0x000fe20000000000 */
[----:B------:R-:W-:Y:S01]  /*0da0*/  LOP3.LUT R9, R101, 0x1f, RZ, 0xc0, !PT ;  /* 0x0000001f65097812 */ /* 0x000fe200078ec0ff */
[----:B------:R-:W-:Y:S02]  /*0db0*/  UISETP.NE.AND UP3, UPT, UR5, URZ, UPT ;  /* 0x000000ff0500728c */ /* 0x000fe4000bf65270 */
[----:B---3--:R-:W-:-:S09]  /*0dc0*/  UISETP.EQ.U32.AND UP0, UPT, UR4, 0x1, UPT ;  /* 0x000000010400788c */ /* 0x008fd2000bf02070 */
[----:B------:R-:W-:Y:S05]  /*0dd0*/  BRA.U !UP0, `(.L_x_15) ;  /* 0x0000000108087547 */ /* 0x000fea000b800000 */
[----:B-12-4-:R-:W-:Y:S01]  /*0de0*/  UCGABAR_ARV ;  /* 0x00000000000079c7 */ /* 0x016fe20008000000 */
[----:B------:R-:W-:Y:S05]  /*0df0*/  BRA `(.L_x_16) ;  /* 0x0000000000047947 */ /* 0x000fea0003800000 */
.L_x_15:
[----:B-12-4-:R-:W-:Y:S01]  /*0e00*/  NOP ;  /* 0x0000000000007918 */ /* 0x016fe20000000000 */
.L_x_16:
[----:B------:R-:W1:Y:S01]  /*0e10*/  S2UR UR8, SR_CTAID.Y ;  /* 0x00000000000879c3 */ /* 0x000e620000002600 */
[----:B------:R-:W-:-:S05]  /*0e20*/  CS2R.32 R87, SR_CgaSize ;  /* 0x0000000000577805 */ /* 0x000fca0000008a00 */
[----:B------:R-:W-:-:S05]  /*0e30*/  IMAD R87, R87, -0xa0, RZ ;  /* 0xffffff6057577824 */ /* 0x000fca00078e02ff */
[----:B------:R-:W-:-:S14]  /*0e40*/  R2UR UR4, R87 ;  /* 0x00000000570472ca */ /* 0x000fdc00000e0000 */
[----:B------:R-:W2:Y:S01]  /*0e50*/  LDCU UR4, c[0x0][UR4+0x2b4] ;  /* 0x00005680040477ac */ /* 0x000ea20008000800 */
[----:B------:R-:W-:-:S05]  /*0e60*/  CS2R.32 R87, SR_CgaSize ;  /* 0x0000000000577805 */ /* 0x000fca0000008a00 */
[----:B------:R-:W-:-:S05]  /*0e70*/  IMAD R87, R87, -0xa0, RZ ;  /* 0xffffff6057577824 */ /* 0x000fca00078e02ff */
[----:B------:R-:W-:-:S14]  /*0e80*/  R2UR UR6, R87 ;  /* 0x00000000570672ca */ /* 0x000fdc00000e0000 */
[----:B------:R-:W3:Y:S01]  /*0e90*/  LDCU UR6, c[0x0][UR6+0x2b0] ;  /* 0x00005600060677ac */ /* 0x000ee20008000800 */
[----:B------:R-:W4:Y:S01]  /*0ea0*/  S2UR UR9, SR_CTAID.X ;  /* 0x00000000000979c3 */ /* 0x000f220000002500 */
[----:B------:R-:W-:Y:S01]  /*0eb0*/  UISETP.NE.AND UP1, UPT, UR5, 0x2, UPT ;  /* 0x000000020500788c */ /* 0x000fe2000bf25270 */
[----:B------:R-:W-:-:S05]  /*0ec0*/  CS2R.32 R0, SR_CgaSize ;  /* 0x0000000000007805 */ /* 0x000fca0000008a00 */
[----:B------:R-:W-:-:S06]  /*0ed0*/  IMAD R0, R0, -0xa0, RZ ;  /* 0xffffff6000007824 */ /* 0x000fcc00078e02ff */
[----:B------:R-:W3:Y:S01]  /*0ee0*/  LDC R0, c[0x0][R0+0x2a4] ;  /* 0x0000a90000007b82 */ /* 0x000ee20000000800 */
[----:B-1----:R-:W-:-:S07]  /*0ef0*/  I2FP.F32.U32 R86, UR8 ;  /* 0x0000000800567c45 */ /* 0x002fce0008201000 */
[----:B------:R-:W1:Y:S01]  /*0f00*/  LDC R11, c[0x0][0xb24] ;  /* 0x0002c900ff0b7b82 */ /* 0x000e620000000800 */
[----:B------:R-:W-:Y:S01]  /*0f10*/  MOV R20, UR8 ;  /* 0x0000000800147c02 */ /* 0x000fe20008000f00 */
[----:B--2---:R-:W-:Y:S01]  /*0f20*/  FMUL R86, R86, UR4 ;  /* 0x0000000456567c20 */ /* 0x004fe20008400000 */
[----:B------:R-:W-:Y:S01]  /*0f30*/  USHF.L.U32 UR4, UR37, 0xb, URZ ;  /* 0x0000000b25047899 */ /* 0x000fe200080006ff */
[----:B----4-:R-:W-:Y:S02]  /*0f40*/  I2FP.F32.U32 R87, UR9 ;  /* 0x0000000900577c45 */ /* 0x010fe40008201000 */
[----:B------:R-:W-:-:S05]  /*0f50*/  CS2R.32 R2, SR_CgaSize ;  /* 0x0000000000027805 */ /* 0x000fca0000008a00 */
[----:B------:R-:W-:-:S06]  /*0f60*/  IMAD R2, R2, -0xa0, RZ ;  /* 0xffffff6002027824 */ /* 0x000fcc00078e02ff */
[----:B------:R-:W2:Y:S01]  /*0f70*/  LDC R2, c[0x0][R2+0x2a0] ;  /* 0x0000a80002027b82 */ /* 0x000ea20000000800 */
[----:B------:R-:W-:Y:S01]  /*0f80*/  MOV R21, UR9 ;  /* 0x0000000900157c02 */ /* 0x000fe20008000f00 */
[----:B------:R-:W4:Y:S01]  /*0f90*/  F2I.U32.TRUNC.NTZ R86, R86 ;  /* 0x0000005600567305 */ /* 0x000f22000020f000 */
[----:B------:R-:W-:Y:S01]  /*0fa0*/  ULOP3.LUT UR4, UR4, 0x800, URZ, 0xc0, !UPT ;  /* 0x0000080004047892 */ /* 0x000fe2000f8ec0ff */
[----:B---3--:R-:W-:Y:S01]  /*0fb0*/  FMUL R87, R87, UR6 ;  /* 0x0000000657577c20 */ /* 0x008fe20008400000 */
[----:B------:R-:W3:Y:S03]  /*0fc0*/  LDCU UR6, c[0x0][0xb30] ;  /* 0x00016600ff0677ac */ /* 0x000ee60008000800 */
[----:B------:R-:W2:Y:S02]  /*0fd0*/  LDC R40, c[0x0][0xb24] ;  /* 0x0002c900ff287b82 */ /* 0x000ea40000000800 */
[----:B------:R-:W3:Y:S06]  /*0fe0*/  F2I.U32.TRUNC.NTZ R87, R87 ;  /* 0x0000005700577305 */ /* 0x000eec000020f000 */
[----:B------:R-:W2:Y:S01]  /*0ff0*/  S2UR UR36, SR_CTAID.Z ;  /* 0x00000000002479c3 */ /* 0x000ea20000002700 */
[----:B----4-:R-:W-:Y:S01]  /*1000*/  IMAD.MOV R86, RZ, RZ, -R86 ;  /* 0x000000ffff567224 */ /* 0x010fe200078e0a56 */
[----:B-1----:R-:W-:-:S03]  /*1010*/  ISETP.GE.AND P0, PT, R11, 0x1, PT ;  /* 0x000000010b00780c */ /* 0x002fc60003f06270 */
[----:B------:R-:W-:Y:S01]  /*1020*/  IMAD R86, R0, R86, UR8 ;  /* 0x0000000800567e24 */ /* 0x000fe2000f8e0256 */
[----:B------:R-:W-:Y:S01]  /*1030*/  PRMT R0, RZ, 0x7610, R0 ;  /* 0x00007610ff007816 */ /* 0x000fe20000000000 */
[----:B---3--:R-:W-:Y:S01]  /*1040*/  UISETP.NE.AND UP2, UPT, UR6, 0x1, UPT ;  /* 0x000000010600788c */ /* 0x008fe2000bf45270 */
[----:B------:R-:W-:-:S04]  /*1050*/  IMAD.MOV R87, RZ, RZ, -R87 ;  /* 0x000000ffff577224 */ /* 0x000fc800078e0a57 */
[----:B--2---:R-:W-:Y:S01]  /*1060*/  IMAD R87, R2, R87, UR9 ;  /* 0x0000000902577e24 */ /* 0x004fe2000f8e0257 */
[----:B------:R-:W-:Y:S06]  /*1070*/  BRA.U UP3, `(.L_x_17) ;  /* 0x0000000103207547 */ /* 0x000fec000b800000 */
[C---:B------:R-:W-:Y:S02]  /*1080*/  ISETP.NE.AND P2, PT, R86.reuse, 0x1, PT ;  /* 0x000000015600780c */ /* 0x040fe40003f45270 */
[----:B------:R-:W-:Y:S02]  /*1090*/  ISETP.NE.AND P1, PT, R86, RZ, PT ;  /* 0x000000ff5600720c */ /* 0x000fe40003f25270 */
[C---:B------:R-:W-:Y:S02]  /*10a0*/  ISETP.NE.AND P3, PT, R87.reuse, RZ, PT ;  /* 0x000000ff5700720c */ /* 0x040fe40003f65270 */
[----:B------:R-:W-:Y:S02]  /*10b0*/  SEL R0, RZ, 0x2, P2 ;  /* 0x00000002ff007807 */ /* 0x000fe40001000000 */
[----:B------:R-:W-:Y:S02]  /*10c0*/  ISETP.EQ.OR P1, PT, R87, RZ, !P1 ;  /* 0x000000ff5700720c */ /* 0x000fe40004f22670 */
[----:B------:R-:W-:-:S02]  /*10d0*/  SEL R0, R0, 0x2, P3 ;  /* 0x0000000200007807 */ /* 0x000fc40001800000 */
[----:B------:R-:W-:-:S05]  /*10e0*/  SEL R2, RZ, 0x1, !P1 ;  /* 0x00000001ff027807 */ /* 0x000fca0004800000 */
[----:B------:R-:W-:Y:S02]  /*10f0*/  IMAD.IADD R0, R2, 0x1, R0 ;  /* 0x0000000102007824 */ /* 0x000fe400078e0200 */
.L_x_17:
[----:B------:R-:W-:Y:S05]  /*1100*/  @!P0 BRA `(.L_x_18) ;  /* 0x0000000000b88947 */ /* 0x000fea0003800000 */
[----:B------:R-:W1:Y:S01]  /*1110*/  LDC.64 R4, c[0x0][0xb18] ;  /* 0x0002c600ff047b82 */ /* 0x000e620000000a00 */
[----:B------:R-:W-:-:S07]  /*1120*/  ISETP.NE.AND P0, PT, R11, 0x1, PT ;  /* 0x000000010b00780c */ /* 0x000fce0003f05270 */
[----:B------:R-:W2:Y:S08]  /*1130*/  LDC R10, c[0x0][0xb0c] ;  /* 0x0002c300ff0a7b82 */ /* 0x000eb00000000800 */
[----:B------:R-:W3:Y:S08]  /*1140*/  LDC R13, c[0x0][0x370] ;  /* 0x0000dc00ff0d7b82 */ /* 0x000ef00000000800 */
[----:B------:R-:W4:Y:S01]  /*1150*/  LDC R12, c[0x0][0x374] ;  /* 0x0000dd00ff0c7b82 */ /* 0x000f220000000800 */
[----:B-1----:R-:W-:-:S07]  /*1160*/  ISETP.NE.AND P1, PT, R4, 0x1, PT ;  /* 0x000000010400780c */ /* 0x002fce0003f25270 */
[----:B------:R-:W3:Y:S01]  /*1170*/  LDC.64 R6, c[0x0][0xb10] ;  /* 0x0002c400ff067b82 */ /* 0x000ee20000000a00 */
[----:B--2---:R-:W-:-:S07]  /*1180*/  ISETP.NE.AND P2, PT, R10, 0x1, PT ;  /* 0x000000010a00780c */ /* 0x004fce0003f45270 */
[----:B------:R-:W1:Y:S08]  /*1190*/  LDC R8, c[0x0][0xb20] ;  /* 0x0002c800ff087b82 */ /* 0x000e700000000800 */
[----:B------:R-:W2:Y:S01]  /*11a0*/  LDC.64 R2, c[0x0][0xb28] ;  /* 0x0002ca00ff027b82 */ /* 0x000ea20000000a00 */
[----:B----4-:R-:W-:-:S04]  /*11b0*/  IMAD.HI.U32 R14, R12, R5, RZ ;  /* 0x000000050c0e7227 */ /* 0x010fc800078e00ff */
[----:B------:R-:W-:-:S04]  /*11c0*/  IMAD.HI.U32 R5, R20, R5, RZ ;  /* 0x0000000514057227 */ /* 0x000fc800078e00ff */
[----:B---3--:R-:W-:-:S05]  /*11d0*/  IMAD.HI.U32 R15, R13, R6, RZ ;  /* 0x000000060d0f7227 */ /* 0x008fca00078e00ff */
[-C--:B------:R-:W-:Y:S01]  /*11e0*/  @P2 SHF.R.U32.HI R13, RZ, R7.reuse, R15 ;  /* 0x00000007ff0d2219 */ /* 0x080fe2000001160f */
[C---:B------:R-:W-:Y:S01]  /*11f0*/  IMAD.HI.U32 R15, R21.reuse, R6, RZ ;  /* 0x00000006150f7227 */ /* 0x040fe200078e00ff */
[-C--:B-1----:R-:W-:Y:S02]  /*1200*/  @P1 SHF.R.U32.HI R12, RZ, R8.reuse, R14 ;  /* 0x00000008ff0c1219 */ /* 0x082fe4000001160e */
[----:B------:R-:W-:Y:S02]  /*1210*/  SHF.R.U32.HI R5, RZ, R8, R5 ;  /* 0x00000008ff057219 */ /* 0x000fe40000011605 */
[----:B------:R-:W-:Y:S02]  /*1220*/  SHF.R.U32.HI R15, RZ, R7, R15 ;  /* 0x00000007ff0f7219 */ /* 0x000fe4000001160f */
[----:B------:R-:W-:Y:S01]  /*1230*/  SEL R5, R20, R5, !P1 ;  /* 0x0000000514057207 */ /* 0x000fe20004800000 */
[----:B--2---:R-:W-:Y:S01]  /*1240*/  IMAD.HI.U32 R14, R12, R2, RZ ;  /* 0x000000020c0e7227 */ /* 0x004fe200078e00ff */
[----:B------:R-:W-:-:S03]  /*1250*/  SEL R15, R21, R15, !P2 ;  /* 0x0000000f150f7207 */ /* 0x000fc60005000000 */
[----:B------:R-:W-:Y:S01]  /*1260*/  IMAD.HI.U32 R6, R13, R2, RZ ;  /* 0x000000020d067227 */ /* 0x000fe200078e00ff */
[----:B------:R-:W-:-:S04]  /*1270*/  @P0 SHF.R.U32.HI R12, RZ, R3, R14 ;  /* 0x00000003ff0c0219 */ /* 0x000fc8000001160e */
[----:B------:R-:W-:Y:S01]  /*1280*/  @P0 SHF.R.U32.HI R13, RZ, R3, R6 ;  /* 0x00000003ff0d0219 */ /* 0x000fe20000011606 */
[----:B------:R-:W-:-:S04]  /*1290*/  IMAD R12, R12, R11, RZ ;  /* 0x0000000b0c0c7224 */ /* 0x000fc800078e02ff */
[----:B------:R-:W-:Y:S01]  /*12a0*/  IMAD R6, R13, R11, RZ ;  /* 0x0000000b0d067224 */ /* 0x000fe200078e02ff */
[----:B------:R-:W-:-:S04]  /*12b0*/  ISETP.GE.AND P1, PT, R5, R12, PT ;  /* 0x0000000c0500720c */ /* 0x000fc80003f26270 */
[----:B------:R-:W-:Y:S01]  /*12c0*/  ISETP.GE.OR P1, PT, R15, R6, P1 ;  /* 0x000000060f00720c */ /* 0x000fe20000f26670 */
[----:B------:R-:W-:-:S05]  /*12d0*/  IMAD.HI.U32 R6, R5, R2, RZ ;  /* 0x0000000205067227 */ /* 0x000fca00078e00ff */
[----:B------:R-:W-:-:S04]  /*12e0*/  SHF.R.U32.HI R6, RZ, R3, R6 ;  /* 0x00000003ff067219 */ /* 0x000fc80000011606 */
[----:B------:R-:W-:-:S03]  /*12f0*/  SEL R6, R5, R6, !P0 ;  /* 0x0000000605067207 */ /* 0x000fc60004000000 */
[----:B------:R-:W-:Y:S01]  /*1300*/  @!P1 IMAD.HI.U32 R7, R15, R2, RZ ;  /* 0x000000020f079227 */ /* 0x000fe200078e00ff */
[----:B------:R-:W-:-:S04]  /*1310*/  IADD3 R2, PT, PT, -R6, RZ, RZ ;  /* 0x000000ff06027210 */ /* 0x000fc80007ffe1ff */
[----:B------:R-:W-:Y:S01]  /*1320*/  @!P1 SHF.R.U32.HI R3, RZ, R3, R7 ;  /* 0x00000003ff039219 */ /* 0x000fe20000011607 */
[----:B------:R-:W-:Y:S01]  /*1330*/  IMAD R2, R11, R2, R5 ;  /* 0x000000020b027224 */ /* 0x000fe200078e0205 */
[----:B------:R-:W-:Y:S02]  /*1340*/  IADD3 R7, PT, PT, -R5, RZ, RZ ;  /* 0x000000ff05077210 */ /* 0x000fe40007ffe1ff */
[----:B------:R-:W-:-:S03]  /*1350*/  @!P1 SEL R3, R15, R3, !P0 ;  /* 0x000000030f039207 */ /* 0x000fc60004000000 */
[----:B------:R-:W-:Y:S02]  /*1360*/  IMAD R7, R4, R7, R20 ;  /* 0x0000000704077224 */ /* 0x000fe400078e0214 */
[--C-:B------:R-:W-:Y:S02]  /*1370*/  @!P1 IMAD.IADD R6, R6, 0x1, -R3.reuse ;  /* 0x0000000106069824 */ /* 0x100fe400078e0a03 */
[----:B------:R-:W-:Y:S01]  /*1380*/  @!P1 IMAD R3, R2, R13, R3 ;  /* 0x0000000d02039224 */ /* 0x000fe200078e0203 */
[----:B------:R-:W-:Y:S01]  /*1390*/  IADD3 R2, PT, PT, -R15, RZ, RZ ;  /* 0x000000ff0f027210 */ /* 0x000fe20007ffe1ff */
[----:B------:R-:W-:Y:S02]  /*13a0*/  @!P1 IMAD R5, R6, R11, R15 ;  /* 0x0000000b06059224 */ /* 0x000fe400078e020f */
[----:B------:R-:W-:Y:S02]  /*13b0*/  @!P1 IMAD.MOV.U32 R15, RZ, RZ, R3 ;  /* 0x000000ffff0f9224 */ /* 0x000fe400078e0003 */
[----:B------:R-:W-:-:S02]  /*13c0*/  IMAD R2, R10, R2, R21 ;  /* 0x000000020a027224 */ /* 0x000fc400078e0215 */
[----:B------:R-:W-:Y:S02]  /*13d0*/  IMAD R20, R5, R4, R7 ;  /* 0x0000000405147224 */ /* 0x000fe400078e0207 */
[----:B------:R-:W-:Y:S02]  /*13e0*/  IMAD R21, R15, R10, R2 ;  /* 0x0000000a0f157224 */ /* 0x000fe400078e0202 */
.L_x_18:
[----:B------:R-:W-:Y:S05]  /*13f0*/  BRA.U UP2, `(.L_x_19) ;  /* 0x0000000102407547 */ /* 0x000fea000b800000 */
[----:B------:R-:W1:Y:S08]  /*1400*/  LDC.64 R4, c[0x0][0xb10] ;  /* 0x0002c400ff047b82 */ /* 0x000e700000000a00 */
[----:B------:R-:W2:Y:S08]  /*1410*/  LDC.64 R2, c[0x0][0xb18] ;  /* 0x0002c600ff027b82 */ /* 0x000eb00000000a00 */
[----:B------:R-:W3:Y:S08]  /*1420*/  LDC R6, c[0x0][0xb20] ;  /* 0x0002c800ff067b82 */ /* 0x000ef00000000800 */
[----:B------:R-:W4:Y:S01]  /*1430*/  LDC R7, c[0x0][0xb0c] ;  /* 0x0002c300ff077b82 */ /* 0x000f220000000800 */
[----:B-1----:R-:W-:-:S05]  /*1440*/  IMAD.HI.U32 R4, R21, R4, RZ ;  /* 0x0000000415047227 */ /* 0x002fca00078e00ff */
[----:B------:R-:W-:Y:S01]  /*1450*/  SHF.R.U32.HI R4, RZ, R5, R4 ;  /* 0x00000005ff047219 */ /* 0x000fe20000011604 */
[----:B--2---:R-:W-:Y:S01]  /*1460*/  IMAD.HI.U32 R3, R20, R3, RZ ;  /* 0x0000000314037227 */ /* 0x004fe200078e00ff */
[----:B------:R-:W-:-:S04]  /*1470*/  ISETP.NE.AND P0, PT, R2, 0x1, PT ;  /* 0x000000010200780c */ /* 0x000fc80003f05270 */
[----:B---3--:R-:W-:-:S04]  /*1480*/  SHF.R.U32.HI R3, RZ, R6, R3 ;  /* 0x00000006ff037219 */ /* 0x008fc80000011603 */
[----:B------:R-:W-:Y:S02]  /*1490*/  SEL R3, R20, R3, !P0 ;  /* 0x0000000314037207 */ /* 0x000fe40004000000 */
[----:B----4-:R-:W-:-:S04]  /*14a0*/  ISETP.NE.AND P1, PT, R7, 0x1, PT ;  /* 0x000000010700780c */ /* 0x010fc80003f25270 */
[----:B------:R-:W-:-:S05]  /*14b0*/  SEL R4, R21, R4, !P1 ;  /* 0x0000000415047207 */ /* 0x000fca0004800000 */
[----:B------:R-:W-:Y:S02]  /*14c0*/  IMAD.IADD R5, R3, 0x1, -R4 ;  /* 0x0000000103057824 */ /* 0x000fe400078e0a04 */
[----:B------:R-:W-:Y:S02]  /*14d0*/  IMAD.IADD R3, R4, 0x1, -R3 ;  /* 0x0000000104037824 */ /* 0x000fe400078e0a03 */
[----:B------:R-:W-:Y:S02]  /*14e0*/  IMAD R21, R5, R7, R21 ;  /* 0x0000000705157224 */ /* 0x000fe400078e0215 */
[----:B------:R-:W-:Y:S02]  /*14f0*/  IMAD R20, R3, R2, R20 ;  /* 0x0000000203147224 */ /* 0x000fe400078e0214 */
.L_x_19:
[----:B------:R-:W-:Y:S05]  /*1500*/  BRA.U !UP0, `(.L_x_20) ;  /* 0x00000001080c7547 */ /* 0x000fea000b800000 */
[----:B------:R-:W-:Y:S01]  /*1510*/  UCGABAR_WAIT ;  /* 0x0000000000007dc7 */ /* 0x000fe20008000000 */
[----:B------:R-:W-:Y:S01]  /*1520*/  CCTL.IVALL ;  /* 0x00000000ff00798f */ /* 0x000fe20002000000 */
[----:B------:R-:W-:Y:S05]  /*1530*/  BRA `(.L_x_21) ;  /* 0x0000000000047947 */ /* 0x000fea0003800000 */
.L_x_20:
[----:B------:R-:W-:Y:S06]  /*1540*/  BAR.SYNC.DEFER_BLOCKING 0x0 ;  /* 0x0000000000007b1d */ /* 0x000fec0000010000 */
.L_x_21:
[----:B------:R-:W-:Y:S05]  /*1550*/  BRA.U UP1, `(.L_x_22) ;  /* 0x0000001501187547 */ /* 0x000fea000b800000 */
[----:B------:R-:W1:Y:S01]  /*1560*/  LDCU UR15, c[0x0][0x38c] ;  /* 0x00007180ff0f77ac */ /* 0x000e620008000800 */
[----:B------:R-:W2:Y:S01]  /*1570*/  LDC R8, c[0x0][0x370] ;  /* 0x0000dc00ff087b82 */ /* 0x000ea20000000800 */
[----:B------:R-:W-:Y:S01]  /*1580*/  PLOP3.LUT P1, PT, PT, PT, UP4, 0x80, 0x8 ;  /* 0x000000000008781c */ /* 0x000fe20003f2f048 */
[----:B------:R-:W-:Y:S01]  /*1590*/  IMAD.MOV.U32 R15, RZ, RZ, 0x1 ;  /* 0x00000001ff0f7424 */ /* 0x000fe200078e00ff */
[----:B------:R-:W-:Y:S01]  /*15a0*/  ISETP.EQ.OR P4, PT, R9, RZ, P5 ;  /* 0x000000ff0900720c */ /* 0x000fe20002f82670 */
[----:B------:R-:W-:Y:S01]  /*15b0*/  IMAD.MOV.U32 R14, RZ, RZ, RZ ;  /* 0x000000ffff0e7224 */ /* 0x000fe200078e00ff */
[----:B------:R-:W-:Y:S02]  /*15c0*/  PLOP3.LUT P1, PT, P1, PT, PT, 0x8, 0x80 ;  /* 0x000000000080781c */ /* 0x000fe40000f2e170 */
[----:B------:R-:W-:Y:S01]  /*15d0*/  CS2R R12, SRZ ;  /* 0x00000000000c7805 */ /* 0x000fe2000001ff00 */
[----:B------:R-:W-:Y:S01]  /*15e0*/  IMAD.MOV.U32 R11, RZ, RZ, 0x1 ;  /* 0x00000001ff0b7424 */ /* 0x000fe200078e00ff */
[----:B------:R-:W3:Y:S01]  /*15f0*/  LDC R0, c[0x0][0x374] ;  /* 0x0000dd00ff007b82 */ /* 0x000ee20000000800 */
[----:B------:R-:W4:Y:S01]  /*1600*/  LDCU.64 UR30, c[0x0][0x348] ;  /* 0x00006900ff1e77ac */ /* 0x000f220008000a00 */
[----:B------:R-:W-:Y:S01]  /*1610*/  UMOV UR13, URZ ;  /* 0x000000ff000d7c82 */ /* 0x000fe20008000000 */
[----:B-1----:R-:W-:-:S04]  /*1620*/  UIADD3 UR6, UPT, UPT, UR15, 0x3f, URZ ;  /* 0x0000003f0f067890 */ /* 0x002fc8000fffe0ff */
[----:B------:R-:W-:-:S04]  /*1630*/  USHF.R.S32.HI UR22, URZ, 0x1f, UR6 ;  /* 0x0000001fff167899 */ /* 0x000fc80008011406 */
[----:B------:R-:W-:Y:S02]  /*1640*/  ULEA.HI UR22, UR22, UR6, URZ, 0x6 ;  /* 0x0000000616167291 */ /* 0x000fe4000f8f30ff */
[----:B------:R-:W-:Y:S02]  /*1650*/  UIADD3 UR6, UPT, UPT, UR15, -0x1, URZ ;  /* 0xffffffff0f067890 */ /* 0x000fe4000fffe0ff */
[----:B------:R-:W-:Y:S02]  /*1660*/  USHF.R.S32.HI UR22, URZ, 0x6, UR22 ;  /* 0x00000006ff167899 */ /* 0x000fe40008011416 */
[----:B------:R-:W-:Y:S02]  /*1670*/  UISETP.GE.U32.AND UP1, UPT, UR6, -0x7f, UPT ;  /* 0xffffff810600788c */ /* 0x000fe4000bf26070 */
[----:B------:R-:W-:Y:S02]  /*1680*/  UISETP.LT.U32.AND UP0, UPT, UR22, 0x5, UPT ;  /* 0x000000051600788c */ /* 0x000fe4000bf01070 */
[----:B------:R-:W-:-:S02]  /*1690*/  UIADD3 UR15, UPT, UPT, UR15, 0x7e, URZ ;  /* 0x0000007e0f0f7890 */ /* 0x000fc4000fffe0ff */
[----:B------:R-:W-:Y:S02]  /*16a0*/  USEL UR21, UR22, 0x5, UP0 ;  /* 0x0000000516157887 */ /* 0x000fe40008000000 */
[----:B------:R-:W-:Y:S02]  /*16b0*/  UISETP.NE.AND UP0, UPT, UR5, URZ, UPT ;  /* 0x000000ff0500728c */ /* 0x000fe4000bf05270 */
[----:B------:R-:W-:Y:S02]  /*16c0*/  UIADD3 UR6, UPT, UPT, UR21, -0x1, URZ ;  /* 0xffffffff15067890 */ /* 0x000fe4000fffe0ff */
[----:B------:R-:W-:Y:S02]  /*16d0*/  @UP1 UIADD3 UR6, UPT, UPT, UR21, URZ, URZ ;  /* 0x000000ff15061290 */ /* 0x000fe4000fffe0ff */
[----:B------:R-:W-:Y:S02]  /*16e0*/  USEL UR7, UR7, 0x2, UP0 ;  /* 0x0000000207077887 */ /* 0x000fe40008000000 */
[----:B------:R-:W-:-:S02]  /*16f0*/  UIADD3 UR14, UPT, UPT, UR22, -UR21, URZ ;  /* 0x80000015160e7290 */ /* 0x000fc4000fffe0ff */
[----:B--2-4-:R-:W-:-:S12]  /*1700*/  UIADD3 UR6, UPT, UPT, UR6, 0x1, URZ ;  /* 0x0000000106067890 */ /* 0x014fd8000fffe0ff */
.L_x_42:
[----:B------:R-:W-:Y:S01]  /*1710*/  UISETP.NE.AND UP0, UPT, UR37, URZ, UPT ;  /* 0x000000ff2500728c */ /* 0x000fe2000bf05270 */
[----:B------:R-:W1:Y:S08]  /*1720*/  S2UR UR37, SR_CgaCtaId ;  /* 0x00000000002579c3 */ /* 0x000e700000008800 */
[----:B------:R-:W-:Y:S05]  /*1730*/  BRA.U UP0, `(.L_x_23) ;  /* 0x0000000100347547 */ /* 0x000fea000b800000 */
[----:B------:R-:W2:Y:S01]  /*1740*/  S2R R2, SR_CgaCtaId ;  /* 0x0000000000027919 */ /* 0x000ea20000008800 */
[----:B------:R-:W-:-:S04]  /*1750*/  MOV R3, 0x400 ;  /* 0x0000040000037802 */ /* 0x000fc80000000f00 */
[----:B--2---:R-:W-:Y:S02]  /*1760*/  LEA R2, R2, R3, 0x18 ;  /* 0x0000000302027211 */ /* 0x004fe400078ec0ff */
[----:B------:R-:W-:-:S03]  /*1770*/  SHF.L.U32 R3, R11, 0x1f, RZ ;  /* 0x0000001f0b037819 */ /* 0x000fc600000006ff */
[----:B------:R-:W-:-:S04]  /*1780*/  IMAD R2, R12, 0x8, R2 ;  /* 0x000000080c027824 */ /* 0x000fc800078e0202 */
[----:B------:R-:W2:Y:S02]  /*1790*/  SYNCS.PHASECHK.TRANS64.TRYWAIT P0, [R2+URZ+0x110], R3 ;  /* 0x00011003020075a7 */ /* 0x000ea400080011ff */
[----:B--2---:R-:W-:Y:S05]  /*17a0*/  @!P0 BRA `(.L_x_24) ;  /* 0x0000007800648947 */ /* 0x004fea0003800000 */
.L_x_139:
[----:B------:R-:W-:Y:S01]  /*17b0*/  VIADD R12, R12, 0x1 ;  /* 0x000000010c0c7836 */ /* 0x000fe20000000000 */
[----:B------:R2:W-:Y:S04]  /*17c0*/  SYNCS.ARRIVE.TRANS64.A1T0 RZ, [R2+URZ+0x100], RZ ;  /* 0x000100ff02ff79a7 */ /* 0x0005e800081000ff */
[----:B------:R-:W-:-:S04]  /*17d0*/  ISETP.NE.AND P0, PT, R12, 0x2, PT ;  /* 0x000000020c00780c */ /* 0x000fc80003f05270 */
[----:B------:R-:W-:Y:S02]  /*17e0*/  SEL R12, R12, RZ, P0 ;  /* 0x000000ff0c0c7207 */ /* 0x000fe40000000000 */
[----:B--2---:R-:W-:-:S04]  /*17f0*/  SEL R2, RZ, 0x1, P0 ;  /* 0x00000001ff027807 */ /* 0x004fc80000000000 */
[----:B------:R-:W-:-:S07]  /*1800*/  LOP3.LUT R11, R11, R2, RZ, 0x3c, !PT ;  /* 0x000000020b0b7212 */ /* 0x000fce00078e3cff */
.L_x_23:
[----:B------:R-:W-:Y:S01]  /*1810*/  UMOV UR5, 0x400 ;  /* 0x0000040000057882 */ /* 0x000fe20000000000 */
[----:B------:R-:W-:Y:S01]  /*1820*/  SHF.L.U32 R2, R15, 0x1f, RZ ;  /* 0x0000001f0f027819 */ /* 0x000fe200000006ff */
[----:B-1----:R-:W-:Y:S01]  /*1830*/  ULEA UR5, UR37, UR5, 0x18 ;  /* 0x0000000525057291 */ /* 0x002fe2000f8ec0ff */
[----:B------:R-:W-:Y:S01]  /*1840*/  R2UR UR34, R21 ;  /* 0x00000000152272ca */ /* 0x000fe200000e0000 */
[----:B------:R-:W-:Y:S01]  /*1850*/  UISETP.GE.U32.AND UP0, UPT, UR15, 0x7f, UPT ;  /* 0x0000007f0f00788c */ /* 0x000fe2000bf06070 */
[----:B------:R-:W-:Y:S01]  /*1860*/  R2UR UR18, R20 ;  /* 0x00000000141272ca */ /* 0x000fe200000e0000 */
[----:B------:R-:W-:Y:S01]  /*1870*/  ULEA UR8, UR13, UR5, 0x3 ;  /* 0x000000050d087291 */ /* 0x000fe2000f8e18ff */
[----:B------:R-:W-:-:S08]  /*1880*/  UMOV UR23, URZ ;  /* 0x000000ff00177c82 */ /* 0x000fd00008000000 */
[----:B------:R1:W2:Y:S01]  /*1890*/  SYNCS.PHASECHK.TRANS64.TRYWAIT P0, [UR8+0x28], R2 ;  /* 0x00002802ff0075a7 */ /* 0x0002a20008001108 */
[----:B------:R-:W-:Y:S02]  /*18a0*/  USHF.L.U32 UR34, UR34, 0x7, URZ ;  /* 0x0000000722227899 */ /* 0x000fe400080006ff */
[----:B------:R-:W-:Y:S01]  /*18b0*/  USHF.L.U32 UR18, UR18, 0x7, URZ ;  /* 0x0000000712127899 */ /* 0x000fe200080006ff */
[----:B------:R-:W-:Y:S11]  /*18c0*/  BRA.U !UP0, `(.L_x_25) ;  /* 0x0000000108f47547 */ /* 0x000ff6000b800000 */
[----:B------:R-:W-:Y:S02]  /*18d0*/  UIADD3 UR26, UPT, UPT, UR34, 0x40, URZ ;  /* 0x00000040221a7890 */ /* 0x000fe4000fffe0ff */
[----:B------:R-:W-:Y:S01]  /*18e0*/  UIADD3 UR10, UPT, UPT, UR18, 0x40, URZ ;  /* 0x00000040120a7890 */ /* 0x000fe2000fffe0ff */
[----:B------:R-:W-:Y:S01]  /*18f0*/  UMOV UR29, URZ ;  /* 0x000000ff001d7c82 */ /* 0x000fe20008000000 */
[----:B------:R-:W-:-:S10]  /*1900*/  UMOV UR39, UR13 ;  /* 0x0000000d00277c82 */ /* 0x000fd40008000000 */
.L_x_31:
[----:B------:R-:W-:Y:S01]  /*1910*/  ULEA UR33, UR39, UR5, 0x3 ;  /* 0x0000000527217291 */ /* 0x000fe2000f8e18ff */
[----:B--2---:R-:W-:Y:S01]  /*1920*/  @!P5 MOV R3, 0x8000 ;  /* 0x000080000003d802 */ /* 0x004fe20000000f00 */
[----:B-12---:R-:W-:Y:S10]  /*1930*/  @P0 BRA `(.L_x_26) ;  /* 0x00000000000c0947 */ /* 0x006ff40003800000 */
[----:B------:R-:W-:-:S04]  /*1940*/  SHF.L.U32 R4, R15, 0x1f, RZ ;  /* 0x0000001f0f047819 */ /* 0x000fc800000006ff */
[----:B------:R-:W2:Y:S02]  /*1950*/  SYNCS.PHASECHK.TRANS64.TRYWAIT P0, [UR33+0x28], R4 ;  /* 0x00002804ff0075a7 */ /* 0x000ea40008001121 */
[----:B--2---:R-:W-:Y:S05]  /*1960*/  @!P0 BRA `(.L_x_27) ;  /* 0x0000007800088947 */ /* 0x004fea0003800000 */
.L_x_26:
[----:B------:R2:W-:Y:S01]  /*1970*/  @!P5 SYNCS.ARRIVE.TRANS64 RZ, [UR33], R3 ;  /* 0x00000003ffffd9a7 */ /* 0x0005e20008000021 */
[----:B------:R-:W-:-:S04]  /*1980*/  ULOP3.LUT UR8, UR7, 0x2, URZ, 0xfc, !UPT ;  /* 0x0000000207087892 */ /* 0x000fc8000f8efcff */
[----:B------:R-:W-:-:S09]  /*1990*/  UISETP.NE.AND UP0, UPT, UR8, 0x2, UPT ;  /* 0x000000020800788c */ /* 0x000fd2000bf05270 */
[----:B------:R-:W-:Y:S05]  /*19a0*/  BRA.U UP0, `(.L_x_28) ;  /* 0x0000000100047547 */ /* 0x000fea000b800000 */
[----:B------:R-:W-:Y:S05]  /*19b0*/  BPT.TRAP 0x1 ;  /* 0x000000040000795c */ /* 0x000fea0000300000 */
.L_x_28:
[----:B------:R-:W-:Y:S04]  /*19c0*/  BSSY.RECONVERGENT B0, `(.L_x_29) ;  /* 0x0000003000007945 */ /* 0x000fe80003800200 */
[----:B------:R-:W-:Y:S05]  /*19d0*/  @P4 BRA `(.L_x_30) ;  /* 0x0000000000044947 */ /* 0x000fea0003800000 */
[----:B------:R-:W-:Y:S05]  /*19e0*/  BPT.TRAP 0x1 ;  /* 0x000000040000795c */ /* 0x000fea0000300000 */
.L_x_30:
[----:B------:R-:W-:Y:S05]  /*19f0*/  BSYNC.RECONVERGENT B0 ;  /* 0x0000000000007941 */ /* 0x000fea0003800200 */
.L_x_29:
[----:B------:R-:W-:Y:S02]  /*1a00*/  UIADD3 UR13, UPT, UPT, UR39, 0x1, URZ ;  /* 0x00000001270d7890 */ /* 0x000fe4000fffe0ff */
[----:B------:R-:W-:Y:S02]  /*1a10*/  UIADD3 UR44, UP1, UPT, UR30, 0x80, URZ ;  /* 0x000000801e2c7890 */ /* 0x000fe4000ff3e0ff */
[----:B------:R-:W-:Y:S02]  /*1a20*/  UISETP.NE.AND UP0, UPT, UR13, 0x5, UPT ;  /* 0x000000050d00788c */ /* 0x000fe4000bf05270 */
[----:B------:R-:W-:Y:S02]  /*1a30*/  USHF.L.U32 UR19, UR29, 0x6, URZ ;  /* 0x000000061d137899 */ /* 0x000fe400080006ff */
[----:B------:R-:W-:Y:S02]  /*1a40*/  USEL UR9, URZ, 0x1, UP0 ;  /* 0x00000001ff097887 */ /* 0x000fe40008000000 */
[----:B------:R-:W-:-:S02]  /*1a50*/  USEL UR13, UR13, URZ, UP0 ;  /* 0x000000ff0d0d7287 */ /* 0x000fc40008000000 */
[----:B------:R-:W-:Y:S02]  /*1a60*/  UIADD3 UR42, UP0, UPT, UR30, 0x180, URZ ;  /* 0x000001801e2a7890 */ /* 0x000fe4000ff1e0ff */
[----:B------:R-:W-:Y:S01]  /*1a70*/  ULEA UR8, UR13, UR5, 0x3 ;  /* 0x000000050d087291 */ /* 0x000fe2000f8e18ff */
[----:B------:R-:W-:Y:S01]  /*1a80*/  LOP3.LUT R15, R15, UR9, RZ, 0x3c, !PT ;  /* 0x000000090f0f7c12 */ /* 0x000fe2000f8e3cff */
[----:B------:R-:W-:Y:S02]  /*1a90*/  UIADD3.X UR45, UPT, UPT, URZ, UR31, URZ, UP1, !UPT ;  /* 0x0000001fff2d7290 */ /* 0x000fe40008ffe4ff */
[----:B------:R-:W-:Y:S01]  /*1aa0*/  ULEA.HI UR35, UR4, UR19, URZ, 0x1a ;  /* 0x0000001304237291 */ /* 0x000fe2000f8fd0ff */
[----:B-1----:R-:W-:Y:S01]  /*1ab0*/  SHF.L.U32 R2, R15, 0x1f, RZ ;  /* 0x0000001f0f027819 */ /* 0x002fe200000006ff */
[----:B------:R-:W-:Y:S01]  /*1ac0*/  UIADD3.X UR43, UPT, UPT, URZ, UR31, URZ, UP0, !UPT ;  /* 0x0000001fff2b7290 */ /* 0x000fe200087fe4ff */
[----:B------:R-:W-:Y:S02]  /*1ad0*/  UMOV UR38, 0x30000 ;  /* 0x0003000000267882 */ /* 0x000fe40000000000 */
[----:B------:R4:W1:Y:S01]  /*1ae0*/  SYNCS.PHASECHK.TRANS64.TRYWAIT P0, [UR8+0x28], R2 ;  /* 0x00002802ff0075a7 */ /* 0x0008620008001108 */
[----:B------:R-:W-:Y:S01]  /*1af0*/  USHF.L.U32 UR8, UR39, 0xe, URZ ;  /* 0x0000000e27087899 */ /* 0x000fe200080006ff */
[----:B------:R-:W-:Y:S01]  /*1b00*/  UMOV UR40, 0x0 ;  /* 0x0000000000287882 */ /* 0x000fe20000000000 */
[----:B------:R-:W-:-:S02]  /*1b10*/  UMOV UR41, 0x10000000 ;  /* 0x1000000000297882 */ /* 0x000fc40000000000 */
[----:B------:R-:W-:Y:S02]  /*1b20*/  ULEA UR24, UR4, UR8, 0x1 ;  /* 0x0000000804187291 */ /* 0x000fe4000f8e08ff */
[----:B------:R-:W-:Y:S02]  /*1b30*/  UIADD3 UR8, UPT, UPT, UR5, UR8, URZ ;  /* 0x0000000805087290 */ /* 0x000fe4000fffe0ff */
[----:B------:R-:W-:Y:S02]  /*1b40*/  UIADD3 UR24, UPT, UPT, UR5, UR24, URZ ;  /* 0x0000001805187290 */ /* 0x000fe4000fffe0ff */
[----:B------:R-:W-:Y:S02]  /*1b50*/  UIADD3 UR16, UPT, UPT, UR8, 0x1c400, URZ ;  /* 0x0001c40008107890 */ /* 0x000fe4000fffe0ff */
[----:B------:R-:W-:Y:S02]  /*1b60*/  UIADD3 UR32, UPT, UPT, UR24, 0x8400, URZ ;  /* 0x0000840018207890 */ /* 0x000fe4000fffe0ff */
[----:B------:R-:W-:-:S02]  /*1b70*/  UIADD3 UR24, UPT, UPT, UR24, 0xa400, URZ ;  /* 0x0000a40018187890 */ /* 0x000fc4000fffe0ff */
[----:B------:R-:W-:Y:S01]  /*1b80*/  UIADD3 UR8, UPT, UPT, UR8, 0x1e400, URZ ;  /* 0x0001e40008087890 */ /* 0x000fe2000fffe0ff */
[----:B------:R-:W-:Y:S01]  /*1b90*/  UMOV UR25, UR33 ;  /* 0x0000002100197c82 */ /* 0x000fe20008000000 */
[----:B------:R-:W-:Y:S01]  /*1ba0*/  UMOV UR28, UR36 ;  /* 0x00000024001c7c82 */ /* 0x000fe20008000000 */
[----:B------:R-:W-:Y:S01]  /*1bb0*/  UMOV UR27, UR35 ;  /* 0x00000023001b7c82 */ /* 0x000fe20008000000 */
[----:B------:R-:W-:Y:S01]  /*1bc0*/  UMOV UR17, UR33 ;  /* 0x0000002100117c82 */ /* 0x000fe20008000000 */
[----:B------:R-:W-:Y:S01]  /*1bd0*/  UMOV UR20, UR36 ;  /* 0x0000002400147c82 */ /* 0x000fe20008000000 */
[----:B------:R4:W-:Y:S01]  /*1be0*/  UTMALDG.3D.MULTICAST [UR32], [UR44], UR38, desc[UR40] ;  /* 0x000028202c0073b4 */ /* 0x0009e20008011826 */
[----:B------:R-:W-:Y:S01]  /*1bf0*/  UMOV UR12, UR36 ;  /* 0x00000024000c7c82 */ /* 0x000fe20008000000 */
[----:B------:R-:W-:Y:S01]  /*1c00*/  UMOV UR9, UR33 ;  /* 0x0000002100097c82 */ /* 0x000fe20008000000 */
[----:B------:R-:W-:Y:S01]  /*1c10*/  UMOV UR11, UR19 ;  /* 0x00000013000b7c82 */ /* 0x000fe20008000000 */
[----:B------:R-:W-:Y:S01]  /*1c20*/  UIADD3 UR29, UPT, UPT, UR29, 0x1, URZ ;  /* 0x000000011d1d7890 */ /* 0x000fe2000fffe0ff */
[----:B------:R-:W-:Y:S01]  /*1c30*/  UMOV UR23, UR6 ;  /* 0x0000000600177c82 */ /* 0x000fe20008000000 */
[----:B------:R-:W-:Y:S01]  /*1c40*/  UMOV UR39, UR13 ;  /* 0x0000000d00277c82 */ /* 0x000fe20008000000 */
[----:B------:R4:W-:Y:S01]  /*1c50*/  UTMALDG.3D.MULTICAST [UR24], [UR44], UR38, desc[UR40] ;  /* 0x000028182c0073b4 */ /* 0x0009e20008011826 */
[----:B------:R-:W-:Y:S01]  /*1c60*/  UISETP.NE.AND UP0, UPT, UR29, UR6, UPT ;  /* 0x000000061d00728c */ /* 0x000fe2000bf05270 */
[----:B------:R4:W-:Y:S01]  /*1c70*/  UTMALDG.3D [UR16], [UR42], desc[UR40] ;  /* 0x000028102a0075b4 */ /* 0x0009e20008011000 */
[----:B------:R4:W-:Y:S07]  /*1c80*/  UTMALDG.3D [UR8], [UR42], desc[UR40] ;  /* 0x000028082a0075b4 */ /* 0x0009ee0008011000 */
[----:B----4-:R-:W-:Y:S05]  /*1c90*/  BRA.U UP0, `(.L_x_31) ;  /* 0xfffffffd001c7547 */ /* 0x010fea000b83ffff */
.L_x_25:
[----:B------:R-:W-:Y:S01]  /*1ca0*/  ULEA UR8, UR13, UR5, 0x3 ;  /* 0x000000050d087291 */ /* 0x000fe2000f8e18ff */
[----:B-1----:R-:W-:Y:S01]  /*1cb0*/  SHF.L.U32 R2, R15, 0x1f, RZ ;  /* 0x0000001f0f027819 */ /* 0x002fe200000006ff */
[----:B------:R-:W-:Y:S01]  /*1cc0*/  @!P1 SYNCS.ARRIVE.TRANS64.A1T0 RZ, [UR5+0x98], RZ ;  /* 0x000098ffffff99a7 */ /* 0x000fe20008100005 */
[----:B------:R-:W-:-:S06]  /*1cd0*/  UISETP.GT.AND UP0, UPT, UR22, UR21, UPT ;  /* 0x000000151600728c */ /* 0x000fcc000bf04270 */
[----:B--2---:R1:W2:Y:S03]  /*1ce0*/  SYNCS.PHASECHK.TRANS64.TRYWAIT P0, [UR8+0x28], R2 ;  /* 0x00002802ff0075a7 */ /* 0x0042a60008001108 */
[----:B------:R-:W-:Y:S05]  /*1cf0*/  BRA.U !UP0, `(.L_x_32) ;  /* 0x0000000108f07547 */ /* 0x000fea000b800000 */
[----:B------:R-:W-:Y:S02]  /*1d00*/  UIADD3 UR38, UPT, UPT, UR14, UR23, URZ ;  /* 0x000000170e267290 */ /* 0x000fe4000fffe0ff */
[----:B------:R-:W-:Y:S02]  /*1d10*/  UIADD3 UR26, UPT, UPT, UR34, 0x40, URZ ;  /* 0x00000040221a7890 */ /* 0x000fe4000fffe0ff */
[----:B------:R-:W-:Y:S01]  /*1d20*/  UIADD3 UR10, UPT, UPT, UR18, 0x40, URZ ;  /* 0x00000040120a7890 */ /* 0x000fe2000fffe0ff */
[----:B------:R-:W-:-:S11]  /*1d30*/  UMOV UR39, UR13 ;  /* 0x0000000d00277c82 */ /* 0x000fd60008000000 */
.L_x_38:
[----:B------:R-:W-:Y:S01]  /*1d40*/  ULEA UR33, UR39, UR5, 0x3 ;  /* 0x0000000527217291 */ /* 0x000fe2000f8e18ff */
[----:B--2---:R-:W-:Y:S01]  /*1d50*/  @!P5 MOV R3, 0x8000 ;  /* 0x000080000003d802 */ /* 0x004fe20000000f00 */
[----:B-12---:R-:W-:Y:S10]  /*1d60*/  @P0 BRA `(.L_x_33) ;  /* 0x00000000000c0947 */ /* 0x006ff40003800000 */
[----:B------:R-:W-:-:S04]  /*1d70*/  SHF.L.U32 R4, R15, 0x1f, RZ ;  /* 0x0000001f0f047819 */ /* 0x000fc800000006ff */
[----:B------:R-:W2:Y:S02]  /*1d80*/  SYNCS.PHASECHK.TRANS64.TRYWAIT P0, [UR33+0x28], R4 ;  /* 0x00002804ff0075a7 */ /* 0x000ea40008001121 */
[----:B--2---:R-:W-:Y:S05]  /*1d90*/  @!P0 BRA `(.L_x_34) ;  /* 0x0000007400148947 */ /* 0x004fea0003800000 */
.L_x_33:
[----:B------:R2:W-:Y:S01]  /*1da0*/  @!P5 SYNCS.ARRIVE.TRANS64 RZ, [UR33], R3 ;  /* 0x00000003ffffd9a7 */ /* 0x0005e20008000021 */
[----:B------:R-:W-:-:S04]  /*1db0*/  ULOP3.LUT UR8, UR7, 0x2, URZ, 0xfc, !UPT ;  /* 0x0000000207087892 */ /* 0x000fc8000f8efcff */
[----:B------:R-:W-:-:S09]  /*1dc0*/  UISETP.NE.AND UP0, UPT, UR8, 0x2, UPT ;  /* 0x000000020800788c */ /* 0x000fd2000bf05270 */
[----:B------:R-:W-:Y:S05]  /*1dd0*/  BRA.U UP0, `(.L_x_35) ;  /* 0x0000000100047547 */ /* 0x000fea000b800000 */
[----:B------:R-:W-:Y:S05]  /*1de0*/  BPT.TRAP 0x1 ;  /* 0x000000040000795c */ /* 0x000fea0000300000 */
.L_x_35:
[----:B------:R-:W-:Y:S04]  /*1df0*/  BSSY.RECONVERGENT B0, `(.L_x_36) ;  /* 0x0000003000007945 */ /* 0x000fe80003800200 */
[----:B------:R-:W-:Y:S05]  /*1e00*/  @P4 BRA `(.L_x_37) ;  /* 0x0000000000044947 */ /* 0x000fea0003800000 */
[----:B------:R-:W-:Y:S05]  /*1e10*/  BPT.TRAP 0x1 ;  /* 0x000000040000795c */ /* 0x000fea0000300000 */
.L_x_37:
[----:B------:R-:W-:Y:S05]  /*1e20*/  BSYNC.RECONVERGENT B0 ;  /* 0x0000000000007941 */ /* 0x000fea0003800200 */
.L_x_36:
        /* <DEDUP_REMOVED lines=36> */
[----:B------:R4:W-:Y:S02]  /*2070*/  UTMALDG.3D.MULTICAST [UR24], [UR44], UR29, desc[UR40] ;  /* 0x000028182c0073b4 */ /* 0x0009e4000801181d */
[----:B------:R-:W-:Y:S01]  /*2080*/  UISETP.NE.AND UP0, UPT, UR23, UR38, UPT ;  /* 0x000000261700728c */ /* 0x000fe2000bf05270 */
[----:B------:R4:W-:Y:S01]  /*2090*/  UTMALDG.3D [UR16], [UR42], desc[UR40] ;  /* 0x000028102a0075b4 */ /* 0x0009e20008011000 */
[----:B------:R4:W-:Y:S07]  /*20a0*/  UTMALDG.3D [UR8], [UR42], desc[UR40] ;  /* 0x000028082a0075b4 */ /* 0x0009ee0008011000 */
[----:B----4-:R-:W-:Y:S05]  /*20b0*/  BRA.U UP0, `(.L_x_38) ;  /* 0xfffffffd00207547 */ /* 0x010fea000b83ffff */
.L_x_32:
[C---:B-1----:R-:W-:Y:S01]  /*20c0*/  LEA R2, R14.reuse, UR5, 0x3 ;  /* 0x000000050e027c11 */ /* 0x042fe2000f8e18ff */
[----:B------:R-:W-:Y:S01]  /*20d0*/  NOP ;  /* 0x0000000000007918 */ /* 0x000fe20000000000 */
[----:B--2---:R-:W-:Y:S02]  /*20e0*/  SHF.L.U32 R3, R13, 0x1f, RZ ;  /* 0x0000001f0d037819 */ /* 0x004fe400000006ff */
[----:B------:R-:W-:Y:S02]  /*20f0*/  LEA R4, R14, UR5, 0x4 ;  /* 0x000000050e047c11 */ /* 0x000fe4000f8e20ff */
[----:B------:R-:W1:Y:S02]  /*2100*/  SYNCS.PHASECHK.TRANS64.TRYWAIT P0, [R2+URZ+0xa0], R3 ;  /* 0x0000a003020075a7 */ /* 0x000e6400080011ff */
[----:B-1----:R-:W-:Y:S05]  /*2110*/  @!P0 BRA `(.L_x_39) ;  /* 0x00000070004c8947 */ /* 0x002fea0003800000 */
.L_x_142:
[----:B------:R-:W2:Y:S01]  /*2120*/  LDS.128 R4, [R4+0x130] ;  /* 0x0001300004047984 */ /* 0x000ea20000000c00 */
[----:B------:R-:W-:Y:S01]  /*2130*/  ISETP.GE.AND P0, PT, R40, 0x1, PT ;  /* 0x000000012800780c */ /* 0x000fe20003f06270 */
[----:B-1----:R-:W-:Y:S01]  /*2140*/  VIADD R2, R2, 0xb0 ;  /* 0x000000b002027836 */ /* 0x002fe20000000000 */
[----:B------:R-:W-:Y:S01]  /*2150*/  @!PT LDS RZ, [RZ] ;  /* 0x00000000fffff984 */ /* 0x000fe20000000800 */
[----:B------:R-:W-:Y:S01]  /*2160*/  @!PT LDS RZ, [RZ] ;  /* 0x00000000fffff984 */ /* 0x000fe20000000800 */
[----:B------:R-:W-:Y:S01]  /*2170*/  @!PT LDS RZ, [RZ] ;  /* 0x00000000fffff984 */ /* 0x000fe20000000800 */
[----:B------:R-:W-:Y:S01]  /*2180*/  @!PT LDS RZ, [RZ] ;  /* 0x00000000fffff984 */ /* 0x000fe20000000800 */
[----:B------:R1:W-:Y:S06]  /*2190*/  MEMBAR.ALL.CTA ;  /* 0x0000000000007992 */ /* 0x0003ec0000008000 */
[----:B-1----:R-:W1:Y:S01]  /*21a0*/  FENCE.VIEW.ASYNC.S ;  /* 0x00000000000073c6 */ /* 0x002e620000000000 */
[----:B------:R-:W-:-:S04]  /*21b0*/  PRMT R2, RZ, 0x654, R2 ;  /* 0x00000654ff027816 */ /* 0x000fc80000000002 */
[----:B-1----:R1:W-:Y:S01]  /*21c0*/  SYNCS.ARRIVE.TRANS64.RED.A1T0 RZ, [R2+URZ], RZ ;  /* 0x000000ff02ff79a7 */ /* 0x0023e200081004ff */
[----:B--2---:R-:W-:-:S13]  /*21d0*/  LOP3.LUT P2, RZ, R6, 0x1, RZ, 0xc0, !PT ;  /* 0x0000000106ff7812 */ /* 0x004fda000784c0ff */
[----:B------:R-:W-:Y:S01]  /*21e0*/  @P2 SHF.R.U32.HI R3, RZ, 0x10, R5 ;  /* 0x00000010ff032819 */ /* 0x000fe20000011605 */
[----:B------:R-:W-:Y:S01]  /*21f0*/  VOTEU.ANY UP0, P2 ;  /* 0x0000000000ff7886 */ /* 0x000fe20001000100 */
[----:B------:R-:W-:Y:S02]  /*2200*/  @P2 MOV R10, R4 ;  /* 0x00000004000a2202 */ /* 0x000fe40000000f00 */
[----:B------:R-:W-:Y:S02]  /*2210*/  @P2 R2UR.BROADCAST UR8, R3 ;  /* 0x00000000030822ca */ /* 0x000fe400008e0000 */
[----:B------:R-:W-:-:S11]  /*2220*/  @P2 LOP3.LUT R9, R5, 0xffff, RZ, 0xc0, !PT ;  /* 0x0000ffff05092812 */ /* 0x000fd600078ec0ff */
[----:B------:R-:W-:Y:S01]  /*2230*/  @UP0 UMOV UR36, UR8 ;  /* 0x0000000800240c82 */ /* 0x000fe20008000000 */
[----:B-1----:R-:W-:Y:S05]  /*2240*/  @!P0 BRA `(.L_x_40) ;  /* 0x0000000000b88947 */ /* 0x002fea0003800000 */
[----:B------:R-:W3:Y:S01]  /*2250*/  LDC.64 R4, c[0x0][0xb18] ;  /* 0x0002c600ff047b82 */ /* 0x000ee20000000a00 */
[----:B------:R-:W-:-:S07]  /*2260*/  ISETP.NE.AND P3, PT, R40, 0x1, PT ;  /* 0x000000012800780c */ /* 0x000fce0003f65270 */
[----:B------:R-:W1:Y:S08]  /*2270*/  LDC.64 R6, c[0x0][0xb10] ;  /* 0x0002c400ff067b82 */ /* 0x000e700000000a00 */
[----:B------:R-:W2:Y:S08]  /*2280*/  LDC R16, c[0x0][0xb20] ;  /* 0x0002c800ff107b82 */ /* 0x000eb00000000800 */
[----:B------:R-:W4:Y:S01]  /*2290*/  LDC R17, c[0x0][0xb0c] ;  /* 0x0002c300ff117b82 */ /* 0x000f220000000800 */
[----:B---3--:R-:W-:Y:S01]  /*22a0*/  IMAD.HI.U32 R19, R0, R5, RZ ;  /* 0x0000000500137227 */ /* 0x008fe200078e00ff */
[----:B------:R-:W-:-:S03]  /*22b0*/  ISETP.NE.AND P0, PT, R4, 0x1, PT ;  /* 0x000000010400780c */ /* 0x000fc60003f05270 */
[----:B------:R-:W-:-:S03]  /*22c0*/  IMAD.HI.U32 R5, R9, R5, RZ ;  /* 0x0000000509057227 */ /* 0x000fc600078e00ff */
[----:B------:R-:W3:Y:S01]  /*22d0*/  LDC.64 R2, c[0x0][0xb28] ;  /* 0x0002ca00ff027b82 */ /* 0x000ee20000000a00 */
[----:B-1----:R-:W-:-:S04]  /*22e0*/  IMAD.HI.U32 R20, R8, R6, RZ ;  /* 0x0000000608147227 */ /* 0x002fc800078e00ff */
[----:B------:R-:W-:Y:S01]  /*22f0*/  IMAD.HI.U32 R21, R10, R6, RZ ;  /* 0x000000060a157227 */ /* 0x000fe200078e00ff */
[----:B------:R-:W-:Y:S02]  /*2300*/  SHF.R.U32.HI R20, RZ, R7, R20 ;  /* 0x00000007ff147219 */ /* 0x000fe40000011614 */
[-C--:B--2---:R-:W-:Y:S02]  /*2310*/  SHF.R.U32.HI R19, RZ, R16.reuse, R19 ;  /* 0x00000010ff137219 */ /* 0x084fe40000011613 */
[----:B------:R-:W-:Y:S02]  /*2320*/  SHF.R.U32.HI R5, RZ, R16, R5 ;  /* 0x00000010ff057219 */ /* 0x000fe40000011605 */
[----:B------:R-:W-:Y:S02]  /*2330*/  SEL R19, R0, R19, !P0 ;  /* 0x0000001300137207 */ /* 0x000fe40004000000 */
[----:B------:R-:W-:Y:S02]  /*2340*/  SHF.R.U32.HI R21, RZ, R7, R21 ;  /* 0x00000007ff157219 */ /* 0x000fe40000011615 */
[----:B----4-:R-:W-:-:S02]  /*2350*/  ISETP.NE.AND P1, PT, R17, 0x1, PT ;  /* 0x000000011100780c */ /* 0x010fc40003f25270 */
[----:B------:R-:W-:Y:S02]  /*2360*/  SEL R5, R9, R5, !P0 ;  /* 0x0000000509057207 */ /* 0x000fe40004000000 */
[----:B------:R-:W-:Y:S02]  /*2370*/  SEL R20, R8, R20, !P1 ;  /* 0x0000001408147207 */ /* 0x000fe40004800000 */
[----:B------:R-:W-:Y:S01]  /*2380*/  SEL R21, R10, R21, !P1 ;  /* 0x000000150a157207 */ /* 0x000fe20004800000 */
[----:B---3--:R-:W-:-:S04]  /*2390*/  IMAD.HI.U32 R18, R19, R2, RZ ;  /* 0x0000000213127227 */ /* 0x008fc800078e00ff */
        /* <DEDUP_REMOVED lines=10> */
[----:B------:R-:W-:-:S04]  /*2440*/  @!P0 IMAD.HI.U32 R7, R21, R2, RZ ;  /* 0x0000000215078227 */ /* 0x000fc800078e00ff */
[----:B------:R-:W-:Y:S01]  /*2450*/  IMAD.MOV R2, RZ, RZ, -R6 ;  /* 0x000000ffff027224 */ /* 0x000fe200078e0a06 */
[----:B------:R-:W-:Y:S02]  /*2460*/  @!P0 SHF.R.U32.HI R3, RZ, R3, R7 ;  /* 0x00000003ff038219 */ /* 0x000fe40000011607 */
[----:B------:R-:W-:Y:S01]  /*2470*/  IADD3 R7, PT, PT, -R5, RZ, RZ ;  /* 0x000000ff05077210 */ /* 0x000fe20007ffe1ff */
[----:B------:R-:W-:Y:S01]  /*2480*/  IMAD R2, R40, R2, R5 ;  /* 0x0000000228027224 */ /* 0x000fe200078e0205 */
        /* <DEDUP_REMOVED lines=10> */
.L_x_40:
[----:B------:R-:W1:Y:S02]  /*2530*/  LDCU UR8, c[0x0][0xb30] ;  /* 0x00016600ff0877ac */ /* 0x000e640008000800 */
[----:B-1----:R-:W-:-:S09]  /*2540*/  UISETP.NE.AND UP0, UPT, UR8, 0x1, UPT ;  /* 0x000000010800788c */ /* 0x002fd2000bf05270 */
[----:B------:R-:W-:Y:S05]  /*2550*/  BRA.U UP0, `(.L_x_41) ;  /* 0x0000000100407547 */ /* 0x000fea000b800000 */
[----:B------:R-:W1:Y:S08]  /*2560*/  LDC.64 R4, c[0x0][0xb10] ;  /* 0x0002c400ff047b82 */ /* 0x000e700000000a00 */
[----:B------:R-:W2:Y:S08]  /*2570*/  LDC.64 R2, c[0x0][0xb18] ;  /* 0x0002c600ff027b82 */ /* 0x000eb00000000a00 */
[----:B------:R-:W4:Y:S08]  /*2580*/  LDC R6, c[0x0][0xb20] ;  /* 0x0002c800ff067b82 */ /* 0x000f300000000800 */
[----:B------:R-:W3:Y:S01]  /*2590*/  LDC R7, c[0x0][0xb0c] ;  /* 0x0002c300ff077b82 */ /* 0x000ee20000000800 */
[----:B-1----:R-:W-:-:S05]  /*25a0*/  IMAD.HI.U32 R4, R10, R4, RZ ;  /* 0x000000040a047227 */ /* 0x002fca00078e00ff */
[----:B------:R-:W-:Y:S01]  /*25b0*/  SHF.R.U32.HI R4, RZ, R5, R4 ;  /* 0x00000005ff047219 */ /* 0x000fe20000011604 */
[----:B--2---:R-:W-:Y:S01]  /*25c0*/  IMAD.HI.U32 R3, R9, R3, RZ ;  /* 0x0000000309037227 */ /* 0x004fe200078e00ff */
[----:B------:R-:W-:-:S04]  /*25d0*/  ISETP.NE.AND P0, PT, R2, 0x1, PT ;  /* 0x000000010200780c */ /* 0x000fc80003f05270 */
[----:B----4-:R-:W-:-:S04]  /*25e0*/  SHF.R.U32.HI R3, RZ, R6, R3 ;  /* 0x00000006ff037219 */ /* 0x010fc80000011603 */
[----:B------:R-:W-:Y:S02]  /*25f0*/  SEL R3, R9, R3, !P0 ;  /* 0x0000000309037207 */ /* 0x000fe40004000000 */
[----:B---3--:R-:W-:-:S04]  /*2600*/  ISETP.NE.AND P1, PT, R7, 0x1, PT ;  /* 0x000000010700780c */ /* 0x008fc80003f25270 */
[----:B------:R-:W-:-:S05]  /*2610*/  SEL R4, R10, R4, !P1 ;  /* 0x000000040a047207 */ /* 0x000fca0004800000 */
[----:B------:R-:W-:Y:S02]  /*2620*/  IMAD.IADD R5, R3, 0x1, -R4 ;  /* 0x0000000103057824 */ /* 0x000fe400078e0a04 */
[----:B------:R-:W-:Y:S02]  /*2630*/  IMAD.IADD R3, R4, 0x1, -R3 ;  /* 0x0000000104037824 */ /* 0x000fe400078e0a03 */
[----:B------:R-:W-:Y:S02]  /*2640*/  IMAD R10, R5, R7, R10 ;  /* 0x00000007050a7224 */ /* 0x000fe400078e020a */
[----:B------:R-:W-:-:S07]  /*2650*/  IMAD R9, R3, R2, R9 ;  /* 0x0000000203097224 */ /* 0x000fce00078e0209 */
.L_x_41:
[----:B------:R-:W-:Y:S01]  /*2660*/  VIADD R14, R14, 0x1 ;  /* 0x000000010e0e7836 */ /* 0x000fe20000000000 */
[----:B------:R-:W-:Y:S01]  /*2670*/  PLOP3.LUT P1, PT, PT, PT, PT, 0x80, 0x8 ;  /* 0x000000000008781c */ /* 0x000fe20003f2f070 */
[----:B------:R-:W-:Y:S02]  /*2680*/  IMAD.IADD R21, R10, 0x1, R87 ;  /* 0x000000010a157824 */ /* 0x000fe400078e0257 */
[----:B------:R-:W-:Y:S01]  /*2690*/  IMAD.IADD R20, R9, 0x1, R86 ;  /* 0x0000000109147824 */ /* 0x000fe200078e0256 */
[----:B------:R-:W-:-:S04]  /*26a0*/  ISETP.NE.AND P0, PT, R14, 0x2, PT ;  /* 0x000000020e00780c */ /* 0x000fc80003f05270 */
[----:B------:R-:W-:Y:S02]  /*26b0*/  SEL R2, RZ, 0x1, P0 ;  /* 0x00000001ff027807 */ /* 0x000fe40000000000 */
[----:B------:R-:W-:Y:S02]  /*26c0*/  SEL R14, R14, RZ, P0 ;  /* 0x000000ff0e0e7207 */ /* 0x000fe40000000000 */
[----:B------:R-:W-:Y:S01]  /*26d0*/  LOP3.LUT R13, R13, R2, RZ, 0x3c, !PT ;  /* 0x000000020d0d7212 */ /* 0x000fe200078e3cff */
[----:B------:R-:W-:Y:S06]  /*26e0*/  @P2 BRA `(.L_x_42) ;  /* 0xfffffff000082947 */ /* 0x000fec000383ffff */
[----:B------:R-:W-:Y:S01]  /*26f0*/  UIADD3 UR5, UPT, UPT, UR5, 0x28, URZ ;  /* 0x0000002805057890 */ /* 0x000fe2000fffe0ff */
[----:B------:R-:W-:-:S03]  /*2700*/  SHF.L.U32 R2, R15, 0x1f, RZ ;  /* 0x0000001f0f027819 */ /* 0x000fc600000006ff */
[----:B------:R-:W-:-:S09]  /*2710*/  ULEA UR4, UR13, UR5, 0x3 ;  /* 0x000000050d047291 */ /* 0x000fd2000f8e18ff */
[----:B------:R-:W1:Y:S02]  /*2720*/  SYNCS.PHASECHK.TRANS64.TRYWAIT P0, [UR4], R2 ;  /* 0x00000002ff0075a7 */ /* 0x000e640008001104 */
[----:B-1----:R-:W-:Y:S05]  /*2730*/  @!P0 BRA `(.L_x_43) ;  /* 0x0000006800d88947 */ /* 0x002fea0003800000 */
.L_x_144:
[----:B------:R-:W-:-:S04]  /*2740*/  UIADD3 UR6, UPT, UPT, UR13, 0x1, URZ ;  /* 0x000000010d067890 */ /* 0x000fc8000fffe0ff */
[----:B------:R-:W-:-:S04]  /*2750*/  UISETP.NE.AND UP0, UPT, UR6, 0x5, UPT ;  /* 0x000000050600788c */ /* 0x000fc8000bf05270 */
[----:B------:R-:W-:Y:S02]  /*2760*/  USEL UR7, URZ, 0x1, UP0 ;  /* 0x00000001ff077887 */ /* 0x000fe40008000000 */
[----:B------:R-:W-:-:S04]  /*2770*/  USEL UR6, UR6, URZ, UP0 ;  /* 0x000000ff06067287 */ /* 0x000fc80008000000 */
[----:B------:R-:W-:Y:S01]  /*2780*/  ULEA UR4, UR6, UR5, 0x3 ;  /* 0x0000000506047291 */ /* 0x000fe2000f8e18ff */
[----:B-1----:R-:W-:-:S04]  /*2790*/  LOP3.LUT R2, R15, UR7, RZ, 0x3c, !PT ;  /* 0x000000070f027c12 */ /* 0x002fc8000f8e3cff */
[----:B------:R-:W-:-:S04]  /*27a0*/  SHF.L.U32 R3, R2, 0x1f, RZ ;  /* 0x0000001f02037819 */ /* 0x000fc800000006ff */
[----:B------:R-:W1:Y:S02]  /*27b0*/  SYNCS.PHASECHK.TRANS64.TRYWAIT P0, [UR4], R3 ;  /* 0x00000003ff0075a7 */ /* 0x000e640008001104 */
[----:B-1----:R-:W-:Y:S05]  /*27c0*/  @!P0 BRA `(.L_x_44) ;  /* 0x0000006800cc8947 */ /* 0x002fea0003800000 */
.L_x_146:
[----:B------:R-:W-:-:S04]  /*27d0*/  UIADD3 UR6, UPT, UPT, UR6, 0x1, URZ ;  /* 0x0000000106067890 */ /* 0x000fc8000fffe0ff */
[----:B------:R-:W-:-:S04]  /*27e0*/  UISETP.NE.AND UP0, UPT, UR6, 0x5, UPT ;  /* 0x000000050600788c */ /* 0x000fc8000bf05270 */
[----:B------:R-:W-:Y:S02]  /*27f0*/  USEL UR7, URZ, 0x1, UP0 ;  /* 0x00000001ff077887 */ /* 0x000fe40008000000 */
[----:B------:R-:W-:-:S04]  /*2800*/  USEL UR6, UR6, URZ, UP0 ;  /* 0x000000ff06067287 */ /* 0x000fc80008000000 */
[----:B------:R-:W-:Y:S01]  /*2810*/  ULEA UR4, UR6, UR5, 0x3 ;  /* 0x0000000506047291 */ /* 0x000fe2000f8e18ff */
[----:B------:R-:W-:-:S04]  /*2820*/  LOP3.LUT R2, R2, UR7, RZ, 0x3c, !PT ;  /* 0x0000000702027c12 */ /* 0x000fc8000f8e3cff */
[----:B-1----:R-:W-:-:S04]  /*2830*/  SHF.L.U32 R3, R2, 0x1f, RZ ;  /* 0x0000001f02037819 */ /* 0x002fc800000006ff */
[----:B------:R-:W1:Y:S02]  /*2840*/  SYNCS.PHASECHK.TRANS64.TRYWAIT P0, [UR4], R3 ;  /* 0x00000003ff0075a7 */ /* 0x000e640008001104 */
[----:B-1----:R-:W-:Y:S05]  /*2850*/  @!P0 BRA `(.L_x_45) ;  /* 0x0000006800c08947 */ /* 0x002fea0003800000 */
.L_x_148:
        /* <DEDUP_REMOVED lines=9> */
.L_x_150:
[----:B------:R-:W-:-:S04]  /*28f0*/  UIADD3 UR6, UPT, UPT, UR6, 0x1, URZ ;  /* 0x0000000106067890 */ /* 0x000fc8000fffe0ff */
[----:B------:R-:W-:-:S04]  /*2900*/  UISETP.NE.AND UP0, UPT, UR6, 0x5, UPT ;  /* 0x000000050600788c */ /* 0x000fc8000bf05270 */
[----:B------:R-:W-:Y:S02]  /*2910*/  USEL UR4, URZ, 0x1, UP0 ;  /* 0x00000001ff047887 */ /* 0x000fe40008000000 */
[----:B------:R-:W-:-:S04]  /*2920*/  USEL UR6, UR6, URZ, UP0 ;  /* 0x000000ff06067287 */ /* 0x000fc80008000000 */
[----:B------:R-:W-:Y:S01]  /*2930*/  ULEA UR6, UR6, UR5, 0x3 ;  /* 0x0000000506067291 */ /* 0x000fe2000f8e18ff */
[----:B------:R-:W-:-:S04]  /*2940*/  LOP3.LUT R2, R2, UR4, RZ, 0x3c, !PT ;  /* 0x0000000402027c12 */ /* 0x000fc8000f8e3cff */
[----:B------:R-:W-:Y:S01]  /*2950*/  SHF.L.U32 R2, R2, 0x1f, RZ ;  /* 0x0000001f02027819 */ /* 0x000fe200000006ff */
[----:B-1-3--:R-:W-:-:S07]  /*2960*/  IMAD.U32 R0, RZ, RZ, UR6 ;  /* 0x00000006ff007e24 */ /* 0x00afce000f8e00ff */
.L_x_47:
[----:B-1----:R1:W2:Y:S02]  /*2970*/  SYNCS.PHASECHK.TRANS64.TRYWAIT P0, [R0+URZ], R2 ;  /* 0x00000002000075a7 */ /* 0x0022a400080011ff */
[----:B--2---:R-:W-:Y:S05]  /*2980*/  @!P0 NANOSLEEP.SYNCS 0x989680 ;  /* 0x009896800000895d */ /* 0x004fea0003900000 */
[----:B------:R-:W2:Y:S02]  /*2990*/  @!P0 SYNCS.PHASECHK.TRANS64 P0, [R0+URZ], R2 ;  /* 0x00000002000085a7 */ /* 0x000ea400080010ff */
[----:B--2---:R-:W-:Y:S05]  /*29a0*/  @P0 EXIT ;  /* 0x000000000000094d */ /* 0x004fea0003800000 */
[----:B------:R-:W-:Y:S05]  /*29b0*/  BRA `(.L_x_47) ;  /* 0xfffffffc00ec7947 */ /* 0x000fea000383ffff */
.L_x_22:
[----:B------:R-:W-:-:S04]  /*29c0*/  UISETP.NE.AND UP0, UPT, UR37, URZ, UPT ;  /* 0x000000ff2500728c */ /* 0x000fc8000bf05270 */
[----:B------:R-:W-:-:S09]  /*29d0*/  UISETP.NE.OR UP0, UPT, UR5, 0x1, UP0 ;  /* 0x000000010500788c */ /* 0x000fd20008705670 */
[----:B------:R-:W-:Y:S05]  /*29e0*/  BRA.U UP0, `(.L_x_48) ;  /* 0x00000005004c7547 */ /* 0x000fea000b800000 */
[----:B------:R-:W-:Y:S01]  /*29f0*/  HFMA2 R3, -RZ, RZ, 0, 0 ;  /* 0x00000000ff037431 */ /* 0x000fe200000001ff */
[----:B------:R-:W-:Y:S01]  /*2a00*/  ISETP.GE.U32.AND P2, PT, R9, 0x2, PT ;  /* 0x000000020900780c */ /* 0x000fe20003f46070 */
[----:B------:R-:W-:Y:S01]  /*2a10*/  IMAD.MOV.U32 R12, RZ, RZ, 0x1 ;  /* 0x00000001ff0c7424 */ /* 0x000fe200078e00ff */
[----:B------:R-:W-:Y:S01]  /*2a20*/  CS2R R10, SRZ ;  /* 0x00000000000a7805 */ /* 0x000fe2000001ff00 */
[----:B------:R-:W-:Y:S01]  /*2a30*/  IMAD.MOV.U32 R8, RZ, RZ, RZ ;  /* 0x000000ffff087224 */ /* 0x000fe200078e00ff */
[----:B------:R-:W-:Y:S01]  /*2a40*/  UMOV UR4, 0x400 ;  /* 0x0000040000047882 */ /* 0x000fe20000000000 */
[----:B------:R-:W-:Y:S01]  /*2a50*/  UMOV UR6, URZ ;  /* 0x000000ff00067c82 */ /* 0x000fe20008000000 */
[----:B------:R-:W-:-:S12]  /*2a60*/  ULEA UR37, UR37, UR4, 0x18 ;  /* 0x0000000425257291 */ /* 0x000fd8000f8ec0ff */
.L_x_52:
[----:B------:R-:W-:Y:S02]  /*2a70*/  LEA R0, R3, UR37, 0x3 ;  /* 0x0000002503007c11 */ /* 0x000fe4000f8e18ff */
[----:B------:R-:W-:-:S03]  /*2a80*/  SHF.L.U32 R4, R8, 0x1f, RZ ;  /* 0x0000001f08047819 */ /* 0x000fc600000006ff */
[----:B------:R-:W-:Y:S01]  /*2a90*/  VIADD R5, R0, 0x110 ;  /* 0x0000011000057836 */ /* 0x000fe20000000000 */
[----:B------:R-:W1:Y:S02]  /*2aa0*/  SYNCS.PHASECHK.TRANS64.TRYWAIT P0, [R0+URZ+0x100], R4 ;  /* 0x00010004000075a7 */ /* 0x000e6400080011ff */
[----:B-1----:R-:W-:Y:S05]  /*2ab0*/  @!P0 BRA `(.L_x_49) ;  /* 0x0000006800588947 */ /* 0x002fea0003800000 */
.L_x_151:
[----:B------:R-:W-:Y:S01]  /*2ac0*/  ULEA UR5, UR6, UR37, 0x3 ;  /* 0x0000002506057291 */ /* 0x000fe2000f8e18ff */
[----:B-1----:R-:W-:Y:S01]  /*2ad0*/  PRMT R0, RZ, 0x654, R5 ;  /* 0x00000654ff007816 */ /* 0x002fe20000000005 */
[----:B------:R-:W-:Y:S01]  /*2ae0*/  @!P2 IMAD.MOV.U32 R4, RZ, RZ, 0x10 ;  /* 0x00000010ff04a424 */ /* 0x000fe200078e00ff */
[----:B------:R-:W-:Y:S01]  /*2af0*/  SHF.L.U32 R5, R12, 0x1f, RZ ;  /* 0x0000001f0c057819 */ /* 0x000fe200000006ff */
[----:B------:R-:W-:Y:S01]  /*2b00*/  UIADD3 UR4, UPT, UPT, UR5, 0xa0, URZ ;  /* 0x000000a005047890 */ /* 0x000fe2000fffe0ff */
[----:B------:R1:W-:Y:S05]  /*2b10*/  SYNCS.ARRIVE.TRANS64.RED.A1T0 RZ, [R0+URZ], RZ ;  /* 0x000000ff00ff79a7 */ /* 0x0003ea00081004ff */
[----:B------:R-:W-:Y:S01]  /*2b20*/  IMAD.U32 R6, RZ, RZ, UR4 ;  /* 0x00000004ff067e24 */ /* 0x000fe2000f8e00ff */
[----:B------:R-:W2:Y:S04]  /*2b30*/  SYNCS.PHASECHK.TRANS64.TRYWAIT P0, [UR5+0xb0], R5 ;  /* 0x0000b005ff0075a7 */ /* 0x000ea80008001105 */
[----:B------:R-:W-:Y:S01]  /*2b40*/  PRMT R6, R9, 0x654, R6 ;  /* 0x0000065409067816 */ /* 0x000fe20000000006 */
[----:B-12---:R-:W-:Y:S06]  /*2b50*/  @!P0 BRA `(.L_x_50) ;  /* 0x0000006800448947 */ /* 0x006fec0003800000 */
.L_x_153:
[----:B------:R-:W-:Y:S01]  /*2b60*/  ULEA UR4, UR6, UR37, 0x4 ;  /* 0x0000002506047291 */ /* 0x000fe2000f8e20ff */
[----:B------:R-:W-:Y:S01]  /*2b70*/  SEL R2, R6, R2, !P2 ;  /* 0x0000000206027207 */ /* 0x000fe20005000000 */
[----:B------:R-:W-:Y:S01]  /*2b80*/  UIADD3 UR5, UPT, UPT, UR5, 0xa0, URZ ;  /* 0x000000a005057890 */ /* 0x000fe2000fffe0ff */
[----:B-1----:R-:W-:Y:S01]  /*2b90*/  LEA R0, R11, UR37, 0x3 ;  /* 0x000000250b007c11 */ /* 0x002fe2000f8e18ff */
[----:B------:R-:W-:Y:S01]  /*2ba0*/  UIADD3 UR4, UPT, UPT, UR4, 0x130, URZ ;  /* 0x0000013004047890 */ /* 0x000fe2000fffe0ff */
[----:B------:R1:W-:Y:S01]  /*2bb0*/  @!P2 SYNCS.ARRIVE.TRANS64.RED RZ, [R2+URZ], R4 ;  /* 0x0000000402ffa9a7 */ /* 0x0003e200080004ff */
[----:B------:R-:W-:Y:S01]  /*2bc0*/  UIADD3 UR6, UPT, UPT, UR6, 0x1, URZ ;  /* 0x0000000106067890 */ /* 0x000fe2000fffe0ff */
[----:B------:R-:W-:-:S03]  /*2bd0*/  VIADD R3, R3, 0x1 ;  /* 0x0000000103037836 */ /* 0x000fc60000000000 */
[----:B------:R-:W-:Y:S02]  /*2be0*/  UISETP.NE.AND UP0, UPT, UR6, 0x2, UPT ;  /* 0x000000020600788c */ /* 0x000fe4000bf05270 */
[----:B------:R-:W-:Y:S01]  /*2bf0*/  ISETP.NE.AND P0, PT, R3, 0x2, PT ;  /* 0x000000020300780c */ /* 0x000fe20003f05270 */
[----:B------:R-:W-:Y:S06]  /*2c00*/  UGETNEXTWORKID.BROADCAST [UR4], [UR5] ;  /* 0x00000000040073ca */ /* 0x000fec0008000100 */
[----:B------:R-:W-:Y:S02]  /*2c10*/  USEL UR4, URZ, 0x1, UP0 ;  /* 0x00000001ff047887 */ /* 0x000fe40008000000 */
[----:B------:R-:W-:-:S04]  /*2c20*/  USEL UR6, UR6, URZ, UP0 ;  /* 0x000000ff06067287 */ /* 0x000fc80008000000 */
[----:B------:R-:W-:Y:S02]  /*2c30*/  LOP3.LUT R12, R12, UR4, RZ, 0x3c, !PT ;  /* 0x000000040c0c7c12 */ /* 0x000fe4000f8e3cff */
[----:B-1----:R-:W-:-:S04]  /*2c40*/  SHF.L.U32 R4, R10, 0x1f, RZ ;  /* 0x0000001f0a047819 */ /* 0x002fc800000006ff */
[----:B------:R-:W1:Y:S02]  /*2c50*/  SYNCS.PHASECHK.TRANS64.TRYWAIT P1, [R0+URZ+0xa0], R4 ;  /* 0x0000a004000075a7 */ /* 0x000e6400080211ff */
[----:B-1----:R-:W-:Y:S05]  /*2c60*/  @!P1 BRA `(.L_x_51) ;  /* 0x0000006800189947 */ /* 0x002fea0003800000 */
.L_x_154:
[----:B-1----:R-:W-:Y:S01]  /*2c70*/  LEA R4, R11, UR37, 0x4 ;  /* 0x000000250b047c11 */ /* 0x002fe2000f8e20ff */
[----:B------:R-:W-:Y:S01]  /*2c80*/  VIADD R0, R0, 0xb0 ;  /* 0x000000b000007836 */ /* 0x000fe20000000000 */
[----:B------:R-:W-:Y:S01]  /*2c90*/  SEL R3, R3, RZ, P0 ;  /* 0x000000ff03037207 */ /* 0x000fe20000000000 */
[----:B------:R-:W-:-:S03]  /*2ca0*/  VIADD R11, R11, 0x1 ;  /* 0x000000010b0b7836 */ /* 0x000fc60000000000 */
[----:B------:R-:W1:Y:S01]  /*2cb0*/  LDS.128 R4, [R4+0x130] ;  /* 0x0001300004047984 */ /* 0x000e620000000c00 */
[----:B------:R-:W-:Y:S02]  /*2cc0*/  PRMT R0, RZ, 0x654, R0 ;  /* 0x00000654ff007816 */ /* 0x000fe40000000000 */
[C---:B------:R-:W-:Y:S01]  /*2cd0*/  ISETP.NE.AND P1, PT, R11.reuse, 0x2, PT ;  /* 0x000000020b00780c */ /* 0x040fe20003f25270 */
[----:B------:R-:W-:Y:S01]  /*2ce0*/  @!PT LDS RZ, [RZ] ;  /* 0x00000000fffff984 */ /* 0x000fe20000000800 */
[----:B------:R-:W-:Y:S01]  /*2cf0*/  @!PT LDS RZ, [RZ] ;  /* 0x00000000fffff984 */ /* 0x000fe20000000800 */
[----:B------:R-:W-:Y:S01]  /*2d00*/  @!PT LDS RZ, [RZ] ;  /* 0x00000000fffff984 */ /* 0x000fe20000000800 */
[----:B------:R-:W-:Y:S01]  /*2d10*/  @!PT LDS RZ, [RZ] ;  /* 0x00000000fffff984 */ /* 0x000fe20000000800 */
[----:B------:R2:W-:Y:S06]  /*2d20*/  MEMBAR.ALL.CTA ;  /* 0x0000000000007992 */ /* 0x0005ec0000008000 */
[----:B--2---:R-:W2:Y:S01]  /*2d30*/  FENCE.VIEW.ASYNC.S ;  /* 0x00000000000073c6 */ /* 0x004ea20000000000 */
[----:B------:R-:W-:Y:S01]  /*2d40*/  SEL R11, R11, RZ, P1 ;  /* 0x000000ff0b0b7207 */ /* 0x000fe20000800000 */
[----:B--2---:R2:W-:Y:S01]  /*2d50*/  SYNCS.ARRIVE.TRANS64.RED.A1T0 RZ, [R0+URZ], RZ ;  /* 0x000000ff00ff79a7 */ /* 0x0045e200081004ff */
[----:B-1----:R-:W-:-:S02]  /*2d60*/  LOP3.LUT P3, RZ, R6, 0x1, RZ, 0xc0, !PT ;  /* 0x0000000106ff7812 */ /* 0x002fc4000786c0ff */
[----:B------:R-:W-:-:S04]  /*2d70*/  SEL R4, RZ, 0x1, P1 ;  /* 0x00000001ff047807 */ /* 0x000fc80000800000 */
[----:B------:R-:W-:Y:S02]  /*2d80*/  LOP3.LUT R10, R10, R4, RZ, 0x3c, !PT ;  /* 0x000000040a0a7212 */ /* 0x000fe400078e3cff */
[----:B--2---:R-:W-:-:S04]  /*2d90*/  SEL R0, RZ, 0x1, P0 ;  /* 0x00000001ff007807 */ /* 0x004fc80000000000 */
[----:B------:R-:W-:Y:S01]  /*2da0*/  LOP3.LUT R8, R8, R0, RZ, 0x3c, !PT ;  /* 0x0000000008087212 */ /* 0x000fe200078e3cff */
[----:B------:R-:W-:Y:S06]  /*2db0*/  @P3 BRA `(.L_x_52) ;  /* 0xfffffffc002c3947 */ /* 0x000fec000383ffff */
[----:B------:R-:W-:Y:S01]  /*2dc0*/  ULEA UR5, UR6, UR37, 0x3 ;  /* 0x0000002506057291 */ /* 0x000fe2000f8e18ff */
[----:B------:R-:W-:-:S08]  /*2dd0*/  SHF.L.U32 R2, R12, 0x1f, RZ ;  /* 0x0000001f0c027819 */ /* 0x000fd000000006ff */
[----:B------:R-:W1:Y:S02]  /*2de0*/  SYNCS.PHASECHK.TRANS64 P0, [UR5+0xb0], R2 ;  /* 0x0000b002ff0075a7 */ /* 0x000e640008001005 */
[----:B-1----:R-:W-:Y:S05]  /*2df0*/  @P0 BRA `(.L_x_53) ;  /* 0x0000000000080947 */ /* 0x002fea0003800000 */
[----:B------:R-:W1:Y:S02]  /*2e00*/  SYNCS.PHASECHK.TRANS64.TRYWAIT P0, [UR5+0xb0], R2 ;  /* 0x0000b002ff0075a7 */ /* 0x000e640008001105 */
[----:B-1----:R-:W-:Y:S05]  /*2e10*/  @!P0 BRA `(.L_x_54) ;  /* 0x0000006400c08947 */ /* 0x002fea0003800000 */
.L_x_53:
[----:B------:R-:W-:-:S04]  /*2e20*/  UIADD3 UR4, UPT, UPT, UR6, 0x1, URZ ;  /* 0x0000000106047890 */ /* 0x000fc8000fffe0ff */
[----:B------:R-:W-:-:S04]  /*2e30*/  UISETP.NE.AND UP0, UPT, UR4, 0x2, UPT ;  /* 0x000000020400788c */ /* 0x000fc8000bf05270 */
[----:B------:R-:W-:Y:S02]  /*2e40*/  USEL UR7, URZ, 0x1, UP0 ;  /* 0x00000001ff077887 */ /* 0x000fe40008000000 */
[----:B------:R-:W-:-:S04]  /*2e50*/  USEL UR4, UR4, URZ, UP0 ;  /* 0x000000ff04047287 */ /* 0x000fc80008000000 */
[----:B------:R-:W-:Y:S01]  /*2e60*/  ULEA UR4, UR4, UR37, 0x3 ;  /* 0x0000002504047291 */ /* 0x000fe2000f8e18ff */
[----:B-1----:R-:W-:-:S04]  /*2e70*/  LOP3.LUT R2, R12, UR7, RZ, 0x3c, !PT ;  /* 0x000000070c027c12 */ /* 0x002fc8000f8e3cff */
[----:B------:R-:W-:-:S04]  /*2e80*/  SHF.L.U32 R0, R2, 0x1f, RZ ;  /* 0x0000001f02007819 */ /* 0x000fc800000006ff */
[----:B------:R-:W1:Y:S02]  /*2e90*/  SYNCS.PHASECHK.TRANS64 P0, [UR4+0xb0], R0 ;  /* 0x0000b000ff0075a7 */ /* 0x000e640008001004 */
[----:B-1----:R-:W-:Y:S05]  /*2ea0*/  @P0 EXIT ;  /* 0x000000000000094d */ /* 0x002fea0003800000 */
[----:B------:R-:W-:Y:S02]  /*2eb0*/  SHF.L.U32 R2, R2, 0x1f, RZ ;  /* 0x0000001f02027819 */ /* 0x000fe400000006ff */
[----:B------:R-:W-:-:S07]  /*2ec0*/  MOV R0, UR4 ;  /* 0x0000000400007c02 */ /* 0x000fce0008000f00 */
.L_x_55:
[----:B-1----:R1:W2:Y:S02]  /*2ed0*/  SYNCS.PHASECHK.TRANS64.TRYWAIT P0, [R0+URZ+0xb0], R2 ;  /* 0x0000b002000075a7 */ /* 0x0022a400080011ff */
[----:B--2---:R-:W-:Y:S05]  /*2ee0*/  @!P0 NANOSLEEP.SYNCS 0x989680 ;  /* 0x009896800000895d */ /* 0x004fea0003900000 */
[----:B------:R-:W2:Y:S02]  /*2ef0*/  @!P0 SYNCS.PHASECHK.TRANS64 P0, [R0+URZ+0xb0], R2 ;  /* 0x0000b002000085a7 */ /* 0x000ea400080010ff */
[----:B--2---:R-:W-:Y:S05]  /*2f00*/  @P0 EXIT ;  /* 0x000000000000094d */ /* 0x004fea0003800000 */
[----:B------:R-:W-:Y:S05]  /*2f10*/  BRA `(.L_x_55) ;  /* 0xfffffffc00ec7947 */ /* 0x000fea000383ffff */
.L_x_48:
[----:B------:R-:W-:Y:S05]  /*2f20*/  BRA.U UP3, `(.L_x_56) ;  /* 0x0000000d03bc7547 */ /* 0x000fea000b800000 */
[----:B------:R-:W-:Y:S01]  /*2f30*/  UMOV UR4, 0x40 ;  /* 0x0000004000047882 */ /* 0x000fe20000000000 */
[----:B------:R-:W-:Y:S01]  /*2f40*/  NOP ;  /* 0x0000000000007918 */ /* 0x000fe20000000000 */
[----:B------:R-:W-:Y:S01]  /*2f50*/  ULEA UR4, UR37, UR4, 0x18 ;  /* 0x0000000425047291 */ /* 0x000fe2000f8ec0ff */
[----:B------:R-:W-:Y:S02]  /*2f60*/  UMOV UR5, 0x400 ;  /* 0x0000040000057882 */ /* 0x000fe40000000000 */
[----:B------:R-:W-:-:S06]  /*2f70*/  ULEA UR37, UR37, UR5, 0x18 ;  /* 0x0000000525257291 */ /* 0x000fcc000f8ec0ff */
[----:B------:R-:W1:Y:S02]  /*2f80*/  LDS.U8 R2, [UR4+0x1c] ;  /* 0x00001c04ff027984 */ /* 0x000e640008000000 */
[----:B-1----:R-:W-:-:S13]  /*2f90*/  ISETP.NE.AND P0, PT, R2, RZ, PT ;  /* 0x000000ff0200720c */ /* 0x002fda0003f05270 */
[----:B------:R-:W-:Y:S05]  /*2fa0*/  @P0 BRA `(.L_x_57) ;  /* 0x0000000000580947 */ /* 0x000fea0003800000 */
[----:B------:R-:W-:-:S13]  /*2fb0*/  ELECT P0, URZ, PT ;  /* 0x0000000000ff782f */ /* 0x000fda0003800000 */
[----:B------:R-:W-:Y:S05]  /*2fc0*/  @!P0 BRA `(.L_x_58) ;  /* 0x0000000000608947 */ /* 0x000fea0003800000 */
[----:B------:R-:W-:Y:S01]  /*2fd0*/  UMOV UR5, 0x10 ;  /* 0x0000001000057882 */ /* 0x000fe20000000000 */
[----:B------:R-:W-:Y:S01]  /*2fe0*/  HFMA2 R2, -RZ, RZ, 0, 5.9604644775390625e-08 ;  /* 0x00000001ff027431 */ /* 0x000fe200000001ff */
[----:B------:R-:W-:-:S03]  /*2ff0*/  MOV R3, 0xffff ;  /* 0x0000ffff00037802 */ /* 0x000fc60000000f00 */
[----:B------:R-:W-:Y:S04]  /*3000*/  DEPBAR.LE SB1, 0x36 ;  /* 0x00009d800000791a */ /* 0x000fe80000000000 */
[----:B------:R-:W1:Y:S02]  /*3010*/  UTCATOMSWS.FIND_AND_SET.ALIGN UP0, UR5, UR5 ;  /* 0x00000005000575e3 */ /* 0x000e640008000800 */
[----:B-1----:R-:W-:Y:S01]  /*3020*/  MOV R4, UR5 ;  /* 0x0000000500047c02 */ /* 0x002fe20008000f00 */
[----:B------:R-:W-:Y:S06]  /*3030*/  BRA.U UP0, `(.L_x_59) ;  /* 0x0000000100187547 */ /* 0x000fec000b800000 */
.L_x_60:
[----:B------:R-:W-:Y:S05]  /*3040*/  NANOSLEEP 0x64 ;  /* 0x000000640000795d */ /* 0x000fea0003800000 */
[----:B------:R-:W-:-:S05]  /*3050*/  UMOV UR5, 0x10 ;  /* 0x0000001000057882 */ /* 0x000fca0000000000 */
[----:B------:R-:W-:Y:S04]  /*3060*/  DEPBAR.LE SB1, 0x36 ;  /* 0x00009d800000791a */ /* 0x000fe80000000000 */
[----:B------:R-:W1:Y:S02]  /*3070*/  UTCATOMSWS.FIND_AND_SET.ALIGN UP0, UR5, UR5 ;  /* 0x00000005000575e3 */ /* 0x000e640008000800 */
[----:B-1----:R-:W-:Y:S01]  /*3080*/  MOV R4, UR5 ;  /* 0x0000000500047c02 */ /* 0x002fe20008000f00 */
[----:B------:R-:W-:Y:S05]  /*3090*/  BRA.U !UP0, `(.L_x_60) ;  /* 0xfffffffd08e87547 */ /* 0x000fea000b83ffff */
.L_x_59:
[-C--:B------:R-:W-:Y:S02]  /*30a0*/  SHF.L.U32 R3, R3, R4.reuse, RZ ;  /* 0x0000000403037219 */ /* 0x080fe400000006ff */
[----:B------:R-:W-:Y:S01]  /*30b0*/  SHF.L.U32 R2, R2, R4, RZ ;  /* 0x0000000402027219 */ /* 0x000fe200000006ff */
[----:B------:R-:W-:Y:S02]  /*30c0*/  IMAD.SHL.U32 R4, R4, 0x20, RZ ;  /* 0x0000002004047824 */ /* 0x000fe400078e00ff */
[----:B------:R1:W-:Y:S04]  /*30d0*/  ATOMS.OR RZ, [UR4+0x14], R3 ;  /* 0x00001403ffff798c */ /* 0x0003e8000b000004 */
[----:B------:R1:W-:Y:S04]  /*30e0*/  ATOMS.OR RZ, [UR4+0x18], R2 ;  /* 0x00001802ffff798c */ /* 0x0003e8000b000004 */
[----:B------:R1:W-:Y:S01]  /*30f0*/  STS [UR37+0x150], R4 ;  /* 0x00015004ff007988 */ /* 0x0003e20008000825 */
[----:B------:R-:W-:Y:S05]  /*3100*/  BRA `(.L_x_58) ;  /* 0x0000000000107947 */ /* 0x000fea0003800000 */
.L_x_57:
[----:B------:R-:W-:-:S05]  /*3110*/  MOV R2, 0xffffffff ;  /* 0xffffffff00027802 */ /* 0x000fca0000000f00 */
[----:B------:R1:W-:Y:S02]  /*3120*/  STS [UR37+0x150], R2 ;  /* 0x00015002ff007988 */ /* 0x0003e40008000825 */
[----:B-1----:R-:W-:Y:S02]  /*3130*/  MOV R2, 0x3150 ;  /* 0x0000315000027802 */ /* 0x002fe40000000f00 */
[----:B-----5:R-:W-:Y:S05]  /*3140*/  CALL.REL.NOINC `($__internal_1_$__cuda_sm10x_tcgen05_guardrail_trap_phase_invalid_during_alloc) ;  /* 0x0000006c000c7944 */ /* 0x020fea0003c00000 */
.L_x_58:
[----:B------:R-:W-:Y:S05]  /*3150*/  WARPSYNC.ALL ;  /* 0x0000000000007948 */ /* 0x000fea0003800000 */
[----:B------:R-:W2:Y:S01]  /*3160*/  S2UR UR5, SR_CgaCtaId ;  /* 0x00000000000579c3 */ /* 0x000ea20000008800 */
[----:B------:R-:W-:Y:S01]  /*3170*/  UMOV UR4, 0x400 ;  /* 0x0000040000047882 */ /* 0x000fe20000000000 */
[----:B------:R-:W-:-:S06]  /*3180*/  NOP ;  /* 0x0000000000007918 */ /* 0x000fcc0000000000 */
[----:B------:R-:W-:Y:S06]  /*3190*/  BAR.ARV 0x6, 0xa0 ;  /* 0x0182800000007b1d */ /* 0x000fec0000002000 */
[----:B------:R-:W3:Y:S01]  /*31a0*/  LDCU UR7, c[0x0][0x38c] ;  /* 0x00007180ff0777ac */ /* 0x000ee20008000800 */
[----:B------:R-:W-:Y:S01]  /*31b0*/  LOP3.LUT R0, R0, 0xffff, RZ, 0xc0, !PT ;  /* 0x0000ffff00007812 */ /* 0x000fe200078ec0ff */
[----:B------:R-:W-:Y:S01]  /*31c0*/  IMAD.MOV.U32 R11, RZ, RZ, 0x1 ;  /* 0x00000001ff0b7424 */ /* 0x000fe200078e00ff */
[----:B------:R-:W-:Y:S01]  /*31d0*/  CS2R R8, SRZ ;  /* 0x0000000000087805 */ /* 0x000fe2000001ff00 */
[----:B------:R-:W4:Y:S01]  /*31e0*/  LDCU UR6, c[0x0][0x38c] ;  /* 0x00007180ff0677ac */ /* 0x000f220008000800 */
[----:B------:R-:W-:Y:S01]  /*31f0*/  R2UR UR9, R0 ;  /* 0x00000000000972ca */ /* 0x000fe200000e0000 */
[----:B------:R-:W-:Y:S01]  /*3200*/  IMAD.MOV.U32 R10, RZ, RZ, RZ ;  /* 0x000000ffff0a7224 */ /* 0x000fe200078e00ff */
[----:B------:R-:W-:Y:S01]  /*3210*/  UMOV UR16, URZ ;  /* 0x000000ff00107c82 */ /* 0x000fe20008000000 */
[----:B------:R-:W-:Y:S01]  /*3220*/  UMOV UR15, URZ ;  /* 0x000000ff000f7c82 */ /* 0x000fe20008000000 */
[----:B--2---:R-:W-:Y:S01]  /*3230*/  ULEA UR5, UR5, UR4, 0x18 ;  /* 0x0000000405057291 */ /* 0x004fe2000f8ec0ff */
[----:B------:R-:W-:Y:S01]  /*3240*/  UMOV UR24, 0x0 ;  /* 0x0000000000187882 */ /* 0x000fe20000000000 */
[----:B------:R-:W-:-:S02]  /*3250*/  UMOV UR25, 0x8218010 ;  /* 0x0821801000197882 */ /* 0x000fc40000000000 */
[----:B------:R-:W-:Y:S02]  /*3260*/  UIADD3 UR11, UPT, UPT, UR5, 0x8400, URZ ;  /* 0x00008400050b7890 */ /* 0x000fe4000fffe0ff */
[----:B------:R-:W-:Y:S02]  /*3270*/  UIADD3 UR12, UPT, UPT, UR5, 0x1c400, URZ ;  /* 0x0001c400050c7890 */ /* 0x000fe4000fffe0ff */
[----:B---3--:R-:W-:Y:S01]  /*3280*/  UIADD3 UR7, UPT, UPT, UR7, 0x3f, URZ ;  /* 0x0000003f07077890 */ /* 0x008fe2000fffe0ff */
[----:B-1----:R-:W1:Y:S01]  /*3290*/  LDS R2, [UR5+0x150] ;  /* 0x00015005ff027984 */ /* 0x002e620008000800 */
[----:B------:R-:W-:Y:S02]  /*32a0*/  USHF.R.U32.HI UR11, URZ, 0x4, UR11 ;  /* 0x00000004ff0b7899 */ /* 0x000fe4000801160b */
[----:B------:R-:W-:Y:S02]  /*32b0*/  USHF.R.S32.HI UR4, URZ, 0x1f, UR7 ;  /* 0x0000001fff047899 */ /* 0x000fe40008011407 */
[----:B------:R-:W-:-:S02]  /*32c0*/  USHF.R.U32.HI UR12, URZ, 0x4, UR12 ;  /* 0x00000004ff0c7899 */ /* 0x000fc4000801160c */
[----:B------:R-:W-:Y:S02]  /*32d0*/  ULEA.HI UR4, UR4, UR7, URZ, 0x6 ;  /* 0x0000000704047291 */ /* 0x000fe4000f8f30ff */
[----:B------:R-:W-:Y:S02]  /*32e0*/  ULOP3.LUT UR11, UR11, 0x3fff, URZ, 0xc0, !UPT ;  /* 0x00003fff0b0b7892 */ /* 0x000fe4000f8ec0ff */
[----:B------:R-:W-:Y:S02]  /*32f0*/  USHF.R.S32.HI UR4, URZ, 0x6, UR4 ;  /* 0x00000006ff047899 */ /* 0x000fe40008011404 */
[----:B------:R-:W-:Y:S02]  /*3300*/  ULOP3.LUT UR12, UR12, 0x3fff, URZ, 0xc0, !UPT ;  /* 0x00003fff0c0c7892 */ /* 0x000fe4000f8ec0ff */
[----:B------:R-:W-:Y:S01]  /*3310*/  UISETP.LT.AND UP0, UPT, UR4, 0x1, UPT ;  /* 0x000000010400788c */ /* 0x000fe2000bf01270 */
[----:B------:R-:W-:Y:S01]  /*3320*/  UMOV UR22, 0x0 ;  /* 0x0000000000167882 */ /* 0x000fe20000000000 */
[----:B------:R-:W-:-:S02]  /*3330*/  UMOV UR23, 0x8218010 ;  /* 0x0821801000177882 */ /* 0x000fc40000000000 */
[----:B------:R-:W-:Y:S02]  /*3340*/  USEL UR10, UR4, 0x1, !UP0 ;  /* 0x00000001040a7887 */ /* 0x000fe4000c000000 */
[----:B------:R-:W-:Y:S02]  /*3350*/  ULOP3.LUT UR11, UR11, 0x2000000, URZ, 0xfc, !UPT ;  /* 0x020000000b0b7892 */ /* 0x000fe4000f8efcff */
[----:B------:R-:W-:Y:S02]  /*3360*/  ULOP3.LUT UR12, UR12, 0x2000000, URZ, 0xfc, !UPT ;  /* 0x020000000c0c7892 */ /* 0x000fe4000f8efcff */
[----:B------:R-:W-:Y:S02]  /*3370*/  UIADD3 UR10, UPT, UPT, -UR10, URZ, URZ ;  /* 0x000000ff0a0a7290 */ /* 0x000fe4000fffe1ff */
[----:B----4-:R-:W-:Y:S01]  /*3380*/  UISETP.GE.AND UP3, UPT, UR6, 0x1, UPT ;  /* 0x000000010600788c */ /* 0x010fe2000bf66270 */
[----:B------:R-:W-:Y:S01]  /*3390*/  UMOV UR20, 0x0 ;  /* 0x0000000000147882 */ /* 0x000fe20000000000 */
[----:B------:R-:W-:Y:S01]  /*33a0*/  UMOV UR21, 0x8218010 ;  /* 0x0821801000157882 */ /* 0x000fe20000000000 */
[----:B------:R-:W-:Y:S01]  /*33b0*/  UMOV UR18, 0x0 ;  /* 0x0000000000127882 */ /* 0x000fe20000000000 */
[----:B------:R-:W-:Y:S01]  /*33c0*/  UMOV UR19, 0x8218010 ;  /* 0x0821801000137882 */ /* 0x000fe20000000000 */
[----:B-1----:R-:W-:-:S15]  /*33d0*/  R2UR UR17, R2 ;  /* 0x00000000021172ca */ /* 0x002fde00000e0000 */
.L_x_67:
[----:B------:R-:W-:Y:S02]  /*33e0*/  LEA R0, R10, UR5, 0x3 ;  /* 0x000000050a007c11 */ /* 0x000fe4000f8e18ff */
[----:B------:R-:W-:Y:S02]  /*33f0*/  SHF.L.U32 R2, R9, 0x1f, RZ ;  /* 0x0000001f09027819 */ /* 0x000fe400000006ff */
[----:B------:R-:W-:Y:S01]  /*3400*/  PLOP3.LUT P0, PT, PT, PT, UP3, 0x80, 0x8 ;  /* 0x000000000008781c */ /* 0x000fe20003f0f038 */
[----:B------:R-:W-:Y:S01]  /*3410*/  VIADD R3, R0, 0xb0 ;  /* 0x000000b000037836 */ /* 0x000fe20000000000 */
[----:B-1----:R-:W1:Y:S02]  /*3420*/  SYNCS.PHASECHK.TRANS64.TRYWAIT P1, [R0+URZ+0xa0], R2 ;  /* 0x0000a002000075a7 */ /* 0x002e6400080211ff */
[----:B-1-3--:R-:W-:Y:S09]  /*3430*/  @!P1 BRA `(.L_x_61) ;  /* 0x0000006000509947 */ /* 0x00aff20003800000 */
.L_x_156:
[----:B------:R-:W-:Y:S01]  /*3440*/  LEA R4, R10, UR5, 0x4 ;  /* 0x000000050a047c11 */ /* 0x000fe2000f8e20ff */
[----:B------:R-:W-:Y:S01]  /*3450*/  @UP3 ULEA UR6, UR15, UR5, 0x3 ;  /* 0x000000050f063291 */ /* 0x000fe2000f8e18ff */
[----:B------:R-:W-:Y:S01]  /*3460*/  PLOP3.LUT P2, PT, PT, PT, PT, 0x80, 0x8 ;  /* 0x000000000008781c */ /* 0x000fe20003f4f070 */
[----:B------:R-:W-:Y:S01]  /*3470*/  ULEA UR7, UR16, UR5, 0x3 ;  /* 0x0000000510077291 */ /* 0x000fe2000f8e18ff */
[----:B------:R-:W-:Y:S01]  /*3480*/  PRMT R3, RZ, 0x654, R3 ;  /* 0x00000654ff037816 */ /* 0x000fe20000000003 */
[----:B------:R-:W-:Y:S01]  /*3490*/  ULEA UR8, UR16, UR17, 0x7 ;  /* 0x0000001110087291 */ /* 0x000fe2000f8e38ff */
[----:B------:R-:W2:Y:S01]  /*34a0*/  LDS.128 R4, [R4+0x130] ;  /* 0x0001300004047984 */ /* 0x000ea20000000c00 */
[----:B-1----:R-:W-:Y:S02]  /*34b0*/  @P0 SHF.L.U32 R2, R8, 0x1f, RZ ;  /* 0x0000001f08020819 */ /* 0x002fe400000006ff */
[----:B------:R-:W-:Y:S01]  /*34c0*/  SHF.L.U32 R0, R11, 0x1f, RZ ;  /* 0x0000001f0b007819 */ /* 0x000fe200000006ff */
[----:B------:R-:W-:Y:S01]  /*34d0*/  @!PT LDS RZ, [RZ] ;  /* 0x00000000fffff984 */ /* 0x000fe20000000800 */
[----:B------:R-:W-:Y:S01]  /*34e0*/  @!PT LDS RZ, [RZ] ;  /* 0x00000000fffff984 */ /* 0x000fe20000000800 */
[----:B------:R-:W-:Y:S01]  /*34f0*/  @!PT LDS RZ, [RZ] ;  /* 0x00000000fffff984 */ /* 0x000fe20000000800 */
[----:B------:R-:W-:Y:S01]  /*3500*/  @!PT LDS RZ, [RZ] ;  /* 0x00000000fffff984 */ /* 0x000fe20000000800 */
[----:B------:R1:W-:Y:S06]  /*3510*/  MEMBAR.ALL.CTA ;  /* 0x0000000000007992 */ /* 0x0003ec0000008000 */
[----:B-1----:R-:W1:Y:S02]  /*3520*/  FENCE.VIEW.ASYNC.S ;  /* 0x00000000000073c6 */ /* 0x002e640000000000 */
[----:B-1----:R1:W-:Y:S01]  /*3530*/  SYNCS.ARRIVE.TRANS64.RED.A1T0 RZ, [R3+URZ], RZ ;  /* 0x000000ff03ff79a7 */ /* 0x0023e200081004ff */
[----:B------:R1:W3:Y:S01]  /*3540*/  @P0 SYNCS.PHASECHK.TRANS64.TRYWAIT P2, [UR6], R2 ;  /* 0x00000002ff0005a7 */ /* 0x0002e20008041106 */
[----:B--2---:R-:W-:Y:S01]  /*3550*/  LOP3.LUT P1, RZ, R6, 0x1, RZ, 0xc0, !PT ;  /* 0x0000000106ff7812 */ /* 0x004fe2000782c0ff */
[----:B------:R-:W2:Y:S02]  /*3560*/  SYNCS.PHASECHK.TRANS64.TRYWAIT P0, [UR7+0xe0], R0 ;  /* 0x0000e000ff0075a7 */ /* 0x000ea40008001107 */
[----:B-123--:R-:W-:Y:S10]  /*3570*/  @!P0 BRA `(.L_x_62) ;  /* 0x0000006000148947 */ /* 0x00eff40003800000 */
.L_x_158:
[----:B------:R-:W-:Y:S01]  /*3580*/  IADD3 R10, PT, PT, R10, 0x1, RZ ;  /* 0x000000010a0a7810 */ /* 0x000fe20007ffe0ff */
[----:B------:R-:W-:Y:S06]  /*3590*/  BRA.U !UP3, `(.L_x_63) ;  /* 0x000000010bc07547 */ /* 0x000fec000b800000 */
[----:B------:R-:W-:Y:S01]  /*35a0*/  UPLOP3.LUT UP4, UPT, UPT, UPT, UPT, 0x40, 0x4 ;  /* 0x000000000004789c */ /* 0x000fe20003f8e870 */
[----:B------:R-:W-:Y:S01]  /*35b0*/  UMOV UR14, UR10 ;  /* 0x0000000a000e7c82 */ /* 0x000fe20008000000 */
[----:B------:R-:W-:Y:S01]  /*35c0*/  UMOV UR13, UR4 ;  /* 0x00000004000d7c82 */ /* 0x000fe20008000000 */
[----:B------:R-:W-:-:S08]  /*35d0*/  UMOV UR42, UR15 ;  /* 0x0000000f002a7c82 */ /* 0x000fd00008000000 */
.L_x_66:
[----:B------:R-:W-:Y:S02]  /*35e0*/  UIADD3 UR14, UPT, UPT, UR14, 0x1, URZ ;  /* 0x000000010e0e7890 */ /* 0x000fe4000fffe0ff */
[----:B--2---:R-:W-:Y:S02]  /*35f0*/  ULEA UR6, UR42, UR5, 0x3 ;  /* 0x000000052a067291 */ /* 0x004fe4000f8e18ff */
[----:B------:R-:W-:Y:S01]  /*3600*/  UISETP.NE.AND UP0, UPT, UR14, URZ, UPT ;  /* 0x000000ff0e00728c */ /* 0x000fe2000bf05270 */
[----:B---3--:R-:W-:Y:S10]  /*3610*/  @P2 BRA `(.L_x_64) ;  /* 0x00000000000c2947 */ /* 0x008ff40003800000 */
[----:B-1----:R-:W-:Y:S04]  /*3620*/  SHF.L.U32 R2, R8, 0x1f, RZ ;  /* 0x0000001f08027819 */ /* 0x002fe800000006ff */
[----:B------:R-:W1:Y:S02]  /*3630*/  SYNCS.PHASECHK.TRANS64.TRYWAIT P0, [UR6], R2 ;  /* 0x00000002ff0075a7 */ /* 0x000e640008001106 */
[----:B-1----:R-:W-:Y:S05]  /*3640*/  @!P0 BRA `(.L_x_65) ;  /* 0x0000005c00f88947 */ /* 0x002fea0003800000 */
.L_x_64:
[----:B------:R-:W-:Y:S01]  /*3650*/  UISETP.NE.AND UP1, UPT, UR13, 0x1, UPT ;  /* 0x000000010d00788c */ /* 0x000fe2000bf25270 */
[----:B------:R-:W-:Y:S01]  /*3660*/  PLOP3.LUT P2, PT, PT, PT, PT, 0x80, 0x8 ;  /* 0x000000000008781c */ /* 0x000fe20003f4f070 */
[----:B------:R-:W-:Y:S02]  /*3670*/  UIADD3 UR15, UPT, UPT, UR42, 0x1, URZ ;  /* 0x000000012a0f7890 */ /* 0x000fe4000fffe0ff */
[----:B------:R-:W-:Y:S02]  /*3680*/  ULEA UR28, UR42, UR12, 0xa ;  /* 0x0000000c2a1c7291 */ /* 0x000fe4000f8e50ff */
[----:B------:R-:W-:Y:S01]  /*3690*/  UISETP.NE.AND UP2, UPT, UR15, 0x5, UPT ;  /* 0x000000050f00788c */ /* 0x000fe2000bf45270 */
[----:B------:R-:W-:Y:S01]  /*36a0*/  PLOP3.LUT P0, PT, PT, PT, UP1, 0x80, 0x8 ;  /* 0x000000000008781c */ /* 0x000fe20003f0f018 */
[----:B------:R-:W-:Y:S02]  /*36b0*/  UIADD3 UR40, UPT, UPT, UR28, 0x80, URZ ;  /* 0x000000801c287890 */ /* 0x000fe4000fffe0ff */
[----:B------:R-:W-:Y:S02]  /*36c0*/  USEL UR27, URZ, 0x1, UP2 ;  /* 0x00000001ff1b7887 */ /* 0x000fe40009000000 */
[----:B------:R-:W-:Y:S02]  /*36d0*/  USEL UR15, UR15, URZ, UP2 ;  /* 0x000000ff0f0f7287 */ /* 0x000fe40009000000 */
[----:B------:R-:W-:Y:S02]  /*36e0*/  UIADD3 UR36, UPT, UPT, UR28, 0x100, URZ ;  /* 0x000001001c247890 */ /* 0x000fe4000fffe0ff */
[----:B------:R-:W-:Y:S01]  /*36f0*/  @UP1 ULEA UR26, UR15, UR5, 0x3 ;  /* 0x000000050f1a1291 */ /* 0x000fe2000f8e18ff */
[----:B------:R-:W-:Y:S01]  /*3700*/  LOP3.LUT R8, R8, UR27, RZ, 0x3c, !PT ;  /* 0x0000001b08087c12 */ /* 0x000fe2000f8e3cff */
[----:B------:R-:W-:Y:S02]  /*3710*/  UIADD3 UR32, UPT, UPT, UR28, 0x180, URZ ;  /* 0x000001801c207890 */ /* 0x000fe4000fffe0ff */
[----:B------:R-:W-:Y:S01]  /*3720*/  UIADD3 UR6, UPT, UPT, UR6, 0x28, URZ ;  /* 0x0000002806067890 */ /* 0x000fe2000fffe0ff */
[----:B-1----:R-:W-:Y:S01]  /*3730*/  @P0 SHF.L.U32 R0, R8, 0x1f, RZ ;  /* 0x0000001f08000819 */ /* 0x002fe200000006ff */
[----:B------:R-:W-:Y:S01]  /*3740*/  UIADD3 UR13, UPT, UPT, UR13, -0x1, URZ ;  /* 0xffffffff0d0d7890 */ /* 0x000fe2000fffe0ff */
[----:B------:R-:W-:Y:S02]  /*3750*/  UMOV UR29, 0x40004040 ;  /* 0x40004040001d7882 */ /* 0x000fe40000000000 */
[----:B------:R2:W3:Y:S01]  /*3760*/  @P0 SYNCS.PHASECHK.TRANS64.TRYWAIT P2, [UR26], R0 ;  /* 0x00000000ff0005a7 */ /* 0x0004e2000804111a */
[----:B------:R-:W-:Y:S01]  /*3770*/  ULEA UR26, UR42, UR11, 0xa ;  /* 0x0000000b2a1a7291 */ /* 0x000fe2000f8e50ff */
[----:B------:R-:W-:Y:S01]  /*3780*/  UMOV UR27, 0x40004040 ;  /* 0x40004040001b7882 */ /* 0x000fe20000000000 */
[----:B------:R-:W-:Y:S02]  /*3790*/  UMOV UR41, 0x40004040 ;  /* 0x4000404000297882 */ /* 0x000fe40000000000 */
[----:B------:R-:W-:Y:S02]  /*37a0*/  UIADD3 UR38, UPT, UPT, UR26, 0x80, URZ ;  /* 0x000000801a267890 */ /* 0x000fe4000fffe0ff */
[----:B------:R-:W-:Y:S02]  /*37b0*/  UIADD3 UR34, UPT, UPT, UR26, 0x100, URZ ;  /* 0x000001001a227890 */ /* 0x000fe4000fffe0ff */
[----:B------:R-:W-:Y:S01]  /*37c0*/  UIADD3 UR30, UPT, UPT, UR26, 0x180, URZ ;  /* 0x000001801a1e7890 */ /* 0x000fe2000fffe0ff */
[----:B------:R2:W-:Y:S01]  /*37d0*/  UTCHMMA gdesc[UR26], gdesc[UR28], tmem[UR8], tmem[UR24], idesc[UR25], UP4 ;  /* 0x00ff181c1a0075ea */ /* 0x0005e2000a000008 */
[----:B------:R-:W-:Y:S01]  /*37e0*/  UPLOP3.LUT UP4, UPT, UPT, UPT, UPT, 0x80, 0x8 ;  /* 0x000000000008789c */ /* 0x000fe20003f8f070 */
[----:B------:R-:W-:Y:S01]  /*37f0*/  UMOV UR39, 0x40004040 ;  /* 0x4000404000277882 */ /* 0x000fe20000000000 */
[----:B------:R-:W-:Y:S01]  /*3800*/  UMOV UR37, 0x40004040 ;  /* 0x4000404000257882 */ /* 0x000fe20000000000 */
[----:B------:R2:W-:Y:S01]  /*3810*/  UTCHMMA gdesc[UR38], gdesc[UR40], tmem[UR8], tmem[UR22], idesc[UR23], UPT ;  /* 0x00ff1628260075ea */ /* 0x0005e2000b800008 */
[----:B------:R-:W-:Y:S01]  /*3820*/  UMOV UR35, 0x40004040 ;  /* 0x4000404000237882 */ /* 0x000fe20000000000 */
[----:B------:R-:W-:Y:S01]  /*3830*/  UMOV UR33, 0x40004040 ;  /* 0x4000404000217882 */ /* 0x000fe20000000000 */
[----:B------:R-:W-:Y:S01]  /*3840*/  UMOV UR31, 0x40004040 ;  /* 0x40004040001f7882 */ /* 0x000fe20000000000 */
[----:B------:R2:W-:Y:S01]  /*3850*/  UTCHMMA gdesc[UR34], gdesc[UR36], tmem[UR8], tmem[UR20], idesc[UR21], UPT ;  /* 0x00ff1424220075ea */ /* 0x0005e2000b800008 */
[----:B------:R2:W-:Y:S01]  /*3860*/  UTCHMMA gdesc[UR30], gdesc[UR32], tmem[UR8], tmem[UR18], idesc[UR19], UPT ;  /* 0x00ff12201e0075ea */ /* 0x0005e2000b800008 */
[----:B------:R2:W-:Y:S01]  /*3870*/  UTCBAR.MULTICAST [UR6], URZ, UR9 ;  /* 0x000000ff060073e9 */ /* 0x0005e20008000809 */
[----:B------:R-:W-:Y:S01]  /*3880*/  UMOV UR42, UR15 ;  /* 0x0000000f002a7c82 */ /* 0x000fe20008000000 */
[----:B------:R-:W-:Y:S05]  /*3890*/  BRA.U UP0, `(.L_x_66) ;  /* 0xfffffffd00507547 */ /* 0x000fea000b83ffff */
.L_x_63:
[----:B------:R-:W-:Y:S01]  /*38a0*/  UIADD3 UR16, UPT, UPT, UR16, 0x1, URZ ;  /* 0x0000000110107890 */ /* 0x000fe2000fffe0ff */
[C---:B------:R-:W-:Y:S01]  /*38b0*/  ISETP.NE.AND P0, PT, R10.reuse, 0x2, PT ;  /* 0x000000020a00780c */ /* 0x040fe20003f05270 */
[----:B------:R-:W-:Y:S02]  /*38c0*/  UIADD3 UR7, UPT, UPT, UR7, 0xc0, URZ ;  /* 0x000000c007077890 */ /* 0x000fe4000fffe0ff */
[----:B------:R-:W-:Y:S01]  /*38d0*/  UISETP.NE.AND UP0, UPT, UR16, 0x4, UPT ;  /* 0x000000041000788c */ /* 0x000fe2000bf05270 */
[----:B-12---:R-:W-:Y:S02]  /*38e0*/  SEL R0, RZ, 0x1, P0 ;  /* 0x00000001ff007807 */ /* 0x006fe40000000000 */
[----:B------:R-:W-:Y:S01]  /*38f0*/  SEL R10, R10, RZ, P0 ;  /* 0x000000ff0a0a7207 */ /* 0x000fe20000000000 */
[----:B------:R-:W-:Y:S01]  /*3900*/  USEL UR6, URZ, 0x1, UP0 ;  /* 0x00000001ff067887 */ /* 0x000fe20008000000 */
[----:B------:R-:W-:Y:S01]  /*3910*/  LOP3.LUT R9, R9, R0, RZ, 0x3c, !PT ;  /* 0x0000000009097212 */ /* 0x000fe200078e3cff */
[----:B------:R-:W-:Y:S01]  /*3920*/  USEL UR16, UR16, URZ, UP0 ;  /* 0x000000ff10107287 */ /* 0x000fe20008000000 */
[----:B------:R1:W-:Y:S03]  /*3930*/  UTCBAR [UR7], URZ ;  /* 0x000000ff070073e9 */ /* 0x0003e600080000ff */
[----:B------:R-:W-:Y:S01]  /*3940*/  LOP3.LUT R11, R11, UR6, RZ, 0x3c, !PT ;  /* 0x000000060b0b7c12 */ /* 0x000fe2000f8e3cff */
[----:B------:R-:W-:Y:S07]  /*3950*/  @P1 BRA `(.L_x_67) ;  /* 0xfffffff800a01947 */ /* 0x000fee000383ffff */
[----:B------:R-:W2:Y:S01]  /*3960*/  S2UR UR4, SR_CgaCtaId ;  /* 0x00000000000479c3 */ /* 0x000ea20000008800 */
[----:B------:R-:W-:Y:S01]  /*3970*/  ELECT P0, URZ, PT ;  /* 0x0000000000ff782f */ /* 0x000fe20003800000 */
[----:B------:R-:W-:Y:S01]  /*3980*/  IMAD.MOV.U32 R0, RZ, RZ, 0x1 ;  /* 0x00000001ff007424 */ /* 0x000fe200078e00ff */
[----:B------:R-:W-:Y:S01]  /*3990*/  UIADD3 UR5, UPT, UPT, UR5, 0xe0, URZ ;  /* 0x000000e005057890 */ /* 0x000fe2000fffe0ff */
[----:B------:R-:W-:Y:S01]  /*39a0*/  SHF.L.U32 R2, R11, 0x1f, RZ ;  /* 0x0000001f0b027819 */ /* 0x000fe200000006ff */
[----:B------:R-:W-:-:S03]  /*39b0*/  UMOV UR6, 0x40 ;  /* 0x0000004000067882 */ /* 0x000fc60000000000 */
[----:B------:R-:W-:Y:S01]  /*39c0*/  UVIRTCOUNT.DEALLOC.SMPOOL 0x80 ;  /* 0x000000800000784c */ /* 0x000fe20000000000 */
[----:B--2---:R-:W-:Y:S02]  /*39d0*/  ULEA UR4, UR4, UR6, 0x18 ;  /* 0x0000000604047291 */ /* 0x004fe4000f8ec0ff */
[----:B------:R-:W-:-:S07]  /*39e0*/  ULEA UR6, UR16, UR5, 0x3 ;  /* 0x0000000510067291 */ /* 0x000fce000f8e18ff */
[----:B------:R2:W-:Y:S02]  /*39f0*/  @P0 STS.U8 [UR4+0x1c], R0 ;  /* 0x00001c00ff000988 */ /* 0x0005e40008000004 */
[----:B------:R-:W4:Y:S02]  /*3a00*/  SYNCS.PHASECHK.TRANS64.TRYWAIT P0, [UR6], R2 ;  /* 0x00000002ff0075a7 */ /* 0x000f240008001106 */
[----:B--2-4-:R-:W-:Y:S05]  /*3a10*/  @!P0 BRA `(.L_x_68) ;  /* 0x0000005c001c8947 */ /* 0x014fea0003800000 */
.L_x_161:
[----:B-1----:R-:W-:-:S04]  /*3a20*/  UIADD3 UR7, UPT, UPT, UR16, 0x1, URZ ;  /* 0x0000000110077890 */ /* 0x002fc8000fffe0ff */
[----:B------:R-:W-:-:S04]  /*3a30*/  UISETP.NE.AND UP0, UPT, UR7, 0x4, UPT ;  /* 0x000000040700788c */ /* 0x000fc8000bf05270 */
[----:B------:R-:W-:Y:S02]  /*3a40*/  USEL UR8, URZ, 0x1, UP0 ;  /* 0x00000001ff087887 */ /* 0x000fe40008000000 */
[----:B------:R-:W-:-:S04]  /*3a50*/  USEL UR7, UR7, URZ, UP0 ;  /* 0x000000ff07077287 */ /* 0x000fc80008000000 */
[----:B------:R-:W-:Y:S01]  /*3a60*/  ULEA UR6, UR7, UR5, 0x3 ;  /* 0x0000000507067291 */ /* 0x000fe2000f8e18ff */
[----:B--2---:R-:W-:-:S04]  /*3a70*/  LOP3.LUT R2, R11, UR8, RZ, 0x3c, !PT ;  /* 0x000000080b027c12 */ /* 0x004fc8000f8e3cff */
[----:B------:R-:W-:-:S04]  /*3a80*/  SHF.L.U32 R3, R2, 0x1f, RZ ;  /* 0x0000001f02037819 */ /* 0x000fc800000006ff */
[----:B------:R-:W1:Y:S02]  /*3a90*/  SYNCS.PHASECHK.TRANS64.TRYWAIT P0, [UR6], R3 ;  /* 0x00000003ff0075a7 */ /* 0x000e640008001106 */
[----:B-1----:R-:W-:Y:S05]  /*3aa0*/  @!P0 BRA `(.L_x_69) ;  /* 0x0000005c00108947 */ /* 0x002fea0003800000 */
.L_x_163:
        /* <DEDUP_REMOVED lines=9> */
.L_x_165:
[----:B------:R-:W-:-:S04]  /*3b40*/  UIADD3 UR7, UPT, UPT, UR7, 0x1, URZ ;  /* 0x0000000107077890 */ /* 0x000fc8000fffe0ff */
[----:B------:R-:W-:-:S04]  /*3b50*/  UISETP.NE.AND UP0, UPT, UR7, 0x4, UPT ;  /* 0x000000040700788c */ /* 0x000fc8000bf05270 */
[----:B------:R-:W-:Y:S02]  /*3b60*/  USEL UR6, URZ, 0x1, UP0 ;  /* 0x00000001ff067887 */ /* 0x000fe40008000000 */
[----:B------:R-:W-:-:S04]  /*3b70*/  USEL UR7, UR7, URZ, UP0 ;  /* 0x000000ff07077287 */ /* 0x000fc80008000000 */
[----:B------:R-:W-:Y:S01]  /*3b80*/  ULEA UR7, UR7, UR5, 0x3 ;  /* 0x0000000507077291 */ /* 0x000fe2000f8e18ff */
[----:B------:R-:W-:-:S04]  /*3b90*/  LOP3.LUT R2, R2, UR6, RZ, 0x3c, !PT ;  /* 0x0000000602027c12 */ /* 0x000fc8000f8e3cff */
[----:B------:R-:W-:-:S04]  /*3ba0*/  SHF.L.U32 R2, R2, 0x1f, RZ ;  /* 0x0000001f02027819 */ /* 0x000fc800000006ff */
[----:B------:R-:W2:Y:S02]  /*3bb0*/  SYNCS.PHASECHK.TRANS64.TRYWAIT P0, [UR7], R2 ;  /* 0x00000002ff0075a7 */ /* 0x000ea40008001107 */
[----:B--2---:R-:W-:Y:S05]  /*3bc0*/  @!P0 BRA `(.L_x_71) ;  /* 0x0000005800f88947 */ /* 0x004fea0003800000 */
.L_x_167:
[----:B------:R-:W-:Y:S01]  /*3bd0*/  NOP ;  /* 0x0000000000007918 */ /* 0x000fe20000000000 */
[----:B-1----:R-:W1:Y:S01]  /*3be0*/  LDS R0, [UR4+0x14] ;  /* 0x00001404ff007984 */ /* 0x002e620008000800 */
[----:B------:R-:W-:Y:S01]  /*3bf0*/  ULOP3.LUT UR6, UR17, 0xffff, URZ, 0xc0, !UPT ;  /* 0x0000ffff11067892 */ /* 0x000fe2000f8ec0ff */
[----:B------:R-:W-:Y:S01]  /*3c00*/  UMOV UR8, 0xffff ;  /* 0x0000ffff00087882 */ /* 0x000fe20000000000 */
[----:B------:R-:W-:Y:S02]  /*3c10*/  UMOV UR5, 0x1 ;  /* 0x0000000100057882 */ /* 0x000fe40000000000 */
[----:B------:R-:W-:-:S04]  /*3c20*/  USHF.R.U32.HI UR6, URZ, 0x5, UR6 ;  /* 0x00000005ff067899 */ /* 0x000fc80008011606 */
[----:B------:R-:W-:Y:S02]  /*3c30*/  USHF.L.U32 UR8, UR8, UR6, URZ ;  /* 0x0000000608087299 */ /* 0x000fe400080006ff */
[----:B------:R-:W-:-:S04]  /*3c40*/  USHF.L.U32 UR5, UR5, UR6, URZ ;  /* 0x0000000605057299 */ /* 0x000fc800080006ff */
[----:B-1----:R-:W-:-:S04]  /*3c50*/  LOP3.LUT R0, R0, UR8, RZ, 0xc0, !PT ;  /* 0x0000000800007c12 */ /* 0x002fc8000f8ec0ff */
[----:B------:R-:W-:-:S13]  /*3c60*/  ISETP.NE.AND P0, PT, R0, UR8, PT ;  /* 0x0000000800007c0c */ /* 0x000fda000bf05270 */
[----:B------:R-:W-:Y:S05]  /*3c70*/  @P0 BRA `(.L_x_72) ;  /* 0x0000000000580947 */ /* 0x000fea0003800000 */
[----:B------:R-:W1:Y:S02]  /*3c80*/  LDS R0, [UR4+0x18] ;  /* 0x00001804ff007984 */ /* 0x000e640008000800 */
[----:B-1----:R-:W-:-:S04]  /*3c90*/  LOP3.LUT R0, R0, UR5, RZ, 0xc0, !PT ;  /* 0x0000000500007c12 */ /* 0x002fc8000f8ec0ff */
[----:B------:R-:W-:-:S13]  /*3ca0*/  ISETP.NE.AND P0, PT, R0, UR5, PT ;  /* 0x0000000500007c0c */ /* 0x000fda000bf05270 */
[----:B------:R-:W-:Y:S05]  /*3cb0*/  @P0 BRA `(.L_x_73) ;  /* 0x00000000003c0947 */ /* 0x000fea0003800000 */
[----:B------:R-:W1:Y:S01]  /*3cc0*/  S2R R2, SR_LANEID ;  /* 0x0000000000027919 */ /* 0x000e620000000000 */
[----:B------:R-:W-:Y:S01]  /*3cd0*/  ULOP3.LUT UR8, URZ, UR8, URZ, 0x33, !UPT ;  /* 0x00000008ff087292 */ /* 0x000fe2000f8e33ff */
[----:B------:R-:W-:Y:S02]  /*3ce0*/  VOTEU.ANY UR7, UPT, PT ;  /* 0x0000000000077886 */ /* 0x000fe400038e0100 */
[----:B------:R-:W-:-:S03]  /*3cf0*/  UFLO.U32 UR7, UR7 ;  /* 0x00000007000772bd */ /* 0x000fc600080e0000 */
[----:B------:R-:W-:-:S04]  /*3d00*/  IMAD.U32 R0, RZ, RZ, UR8 ;  /* 0x00000008ff007e24 */ /* 0x000fc8000f8e00ff */
[----:B------:R2:W4:Y:S02]  /*3d10*/  REDUX UR6, R0 ;  /* 0x00000000000673c4 */ /* 0x0005240000000000 */
[----:B------:R1:W-:Y:S02]  /*3d20*/  UTCATOMSWS.AND URZ, UR8 ;  /* 0x0000000800ff79e3 */ /* 0x0003e40008000000 */
[----:B-1----:R-:W-:Y:S02]  /*3d30*/  ISETP.EQ.U32.AND P0, PT, R2, UR7, PT ;  /* 0x0000000702007c0c */ /* 0x002fe4000bf02070 */
[----:B--2---:R-:W-:Y:S02]  /*3d40*/  LOP3.LUT R0, RZ, UR5, RZ, 0x33, !PT ;  /* 0x00000005ff007c12 */ /* 0x004fe4000f8e33ff */
[----:B----4-:R-:W-:Y:S02]  /*3d50*/  MOV R2, UR6 ;  /* 0x0000000600027c02 */ /* 0x010fe40008000f00 */
[----:B------:R-:W1:Y:S07]  /*3d60*/  REDUX UR5, R0 ;  /* 0x00000000000573c4 */ /* 0x000e6e0000000000 */
[----:B------:R2:W-:Y:S01]  /*3d70*/  @P0 ATOMS.AND RZ, [UR4+0x14], R2 ;  /* 0x00001402ffff098c */ /* 0x0005e2000a800004 */
[----:B-1----:R-:W-:-:S05]  /*3d80*/  IMAD.U32 R0, RZ, RZ, UR5 ;  /* 0x00000005ff007e24 */ /* 0x002fca000f8e00ff */
[----:B------:R2:W-:Y:S01]  /*3d90*/  @P0 ATOMS.AND RZ, [UR4+0x18], R0 ;  /* 0x00001800ffff098c */ /* 0x0005e2000a800004 */
[----:B------:R-:W-:Y:S05]  /*3da0*/  BRA `(.L_x_74) ;  /* 0x0000000000147947 */ /* 0x000fea0003800000 */
.L_x_73:
[----:B------:R-:W-:Y:S02]  /*3db0*/  MOV R2, 0x3dd0 ;  /* 0x00003dd000027802 */ /* 0x000fe40000000f00 */
[----:B---3-5:R-:W-:Y:S05]  /*3dc0*/  CALL.REL.NOINC `($__internal_0_$__cuda_sm10x_tcgen05_guardrail_trap_col_being_dealloced_not_returned_by_alloc) ;  /* 0x0000005c00e07944 */ /* 0x028fea0003c00000 */
[----:B------:R-:W-:Y:S05]  /*3dd0*/  BRA `(.L_x_74) ;  /* 0x0000000000087947 */ /* 0x000fea0003800000 */
.L_x_72:
[----:B------:R-:W-:Y:S02]  /*3de0*/  MOV R2, 0x3e00 ;  /* 0x00003e0000027802 */ /* 0x000fe40000000f00 */
[----:B---3-5:R-:W-:Y:S05]  /*3df0*/  CALL.REL.NOINC `($__internal_2_$__cuda_sm10x_tcgen05_guardrail_trap_unallocated_columns_being_dealloced) ;  /* 0x0000005c00ec7944 */ /* 0x028fea0003c00000 */
.L_x_74:
[----:B------:R-:W-:Y:S01]  /*3e00*/  NOP ;  /* 0x0000000000007918 */ /* 0x000fe20000000000 */
[----:B------:R-:W-:Y:S05]  /*3e10*/  EXIT ;  /* 0x000000000000794d */ /* 0x000fea0003800000 */
.L_x_56:
[----:B------:R-:W-:-:S09]  /*3e20*/  UISETP.NE.OR UP4, UPT, UR5, 0x3, !UP4 ;  /* 0x000000030500788c */ /* 0x000fd2000e785670 */
[----:B------:R-:W-:Y:S05]  /*3e30*/  BRA.U UP4, `(.L_x_75) ;  /* 0x0000000d04fc7547 */ /* 0x000fea000b800000 */
[----:B------:R-:W1:Y:S01]  /*3e40*/  LDC R0, c[0x0][0xb30] ;  /* 0x0002cc00ff007b82 */ /* 0x000e620000000800 */
[----:B------:R-:W-:Y:S01]  /*3e50*/  UMOV UR4, 0x400 ;  /* 0x0000040000047882 */ /* 0x000fe20000000000 */
[----:B------:R-:W-:Y:S01]  /*3e60*/  HFMA2 R31, -RZ, RZ, 0, 0 ;  /* 0x00000000ff1f7431 */ /* 0x000fe200000001ff */
[----:B------:R-:W-:Y:S01]  /*3e70*/  ULEA UR4, UR37, UR4, 0x18 ;  /* 0x0000000425047291 */ /* 0x000fe2000f8ec0ff */
[----:B------:R-:W-:Y:S01]  /*3e80*/  IMAD.MOV.U32 R33, RZ, RZ, 0x1 ;  /* 0x00000001ff217424 */ /* 0x000fe200078e00ff */
[----:B------:R-:W-:Y:S01]  /*3e90*/  MOV R29, 0x2000 ;  /* 0x00002000001d7802 */ /* 0x000fe20000000f00 */
[----:B------:R-:W-:Y:S01]  /*3ea0*/  IMAD.MOV.U32 R32, RZ, RZ, RZ ;  /* 0x000000ffff207224 */ /* 0x000fe200078e00ff */
[----:B------:R-:W-:Y:S01]  /*3eb0*/  UIADD3 UR5, UPT, UPT, UR4, 0x68, URZ ;  /* 0x0000006804057890 */ /* 0x000fe2000fffe0ff */
[----:B------:R-:W2:Y:S01]  /*3ec0*/  LDC R28, c[0x0][0x370] ;  /* 0x0000dc00ff1c7b82 */ /* 0x000ea20000000800 */
[----:B------:R-:W-:Y:S02]  /*3ed0*/  UPLOP3.LUT UP0, UPT, UPT, UPT, UPT, 0x40, 0x4 ;  /* 0x000000000004789c */ /* 0x000fe40003f0e870 */
[----:B------:R-:W-:-:S02]  /*3ee0*/  UIADD3 UR33, UPT, UPT, UR4, 0x50, URZ ;  /* 0x0000005004217890 */ /* 0x000fc4000fffe0ff */
[----:B------:R-:W-:Y:S02]  /*3ef0*/  UIADD3 UR25, UPT, UPT, UR4, 0x58, URZ ;  /* 0x0000005804197890 */ /* 0x000fe4000fffe0ff */
[----:B------:R-:W-:Y:S01]  /*3f00*/  UIADD3 UR17, UPT, UPT, UR4, 0x60, URZ ;  /* 0x0000006004117890 */ /* 0x000fe2000fffe0ff */
[----:B------:R-:W3:Y:S01]  /*3f10*/  LDC R3, c[0x0][0xb0c] ;  /* 0x0002c300ff037b82 */ /* 0x000ee20000000800 */
[----:B------:R-:W-:-:S07]  /*3f20*/  UPRMT UR5, UR37, 0x654, UR5 ;  /* 0x0000065425057896 */ /* 0x000fce0008000005 */
[----:B------:R-:W4:Y:S01]  /*3f30*/  LDC R22, c[0x0][0xb20] ;  /* 0x0002c800ff167b82 */ /* 0x000f220000000800 */
[----:B-1----:R-:W-:-:S07]  /*3f40*/  ISETP.NE.AND P1, PT, R0, 0x1, PT ;  /* 0x000000010000780c */ /* 0x002fce0003f25270 */
[----:B------:R-:W1:Y:S08]  /*3f50*/  LDC.64 R34, c[0x0][0x348] ;  /* 0x0000d200ff227b82 */ /* 0x000e700000000a00 */
[----:B------:R-:W1:Y:S08]  /*3f60*/  LDC.64 R14, c[0x0][0x888] ;  /* 0x00022200ff0e7b82 */ /* 0x000e700000000a00 */
[----:B------:R-:W1:Y:S08]  /*3f70*/  LDC.64 R18, c[0x0][0xb10] ;  /* 0x0002c400ff127b82 */ /* 0x000e700000000a00 */
[----:B------:R-:W1:Y:S08]  /*3f80*/  LDC.64 R6, c[0x0][0xb18] ;  /* 0x0002c600ff067b82 */ /* 0x000e700000000a00 */
[----:B------:R-:W1:Y:S08]  /*3f90*/  LDC.64 R4, c[0x0][0xb28] ;  /* 0x0002ca00ff047b82 */ /* 0x000e700000000a00 */
[----:B------:R-:W1:Y:S08]  /*3fa0*/  LDC.64 R16, c[0x0][0x890] ;  /* 0x00022400ff107b82 */ /* 0x000e700000000a00 */
[----:B--234-:R-:W1:Y:S02]  /*3fb0*/  LDC R23, c[0x0][0x374] ;  /* 0x0000dd00ff177b82 */ /* 0x01ce640000000800 */
.L_x_86:
[C---:B------:R-:W-:Y:S02]  /*3fc0*/  LEA R0, R32.reuse, UR4, 0x3 ;  /* 0x0000000420007c11 */ /* 0x040fe4000f8e18ff */
[----:B------:R-:W-:Y:S02]  /*3fd0*/  SHF.L.U32 R2, R31, 0x1f, RZ ;  /* 0x0000001f1f027819 */ /* 0x000fe400000006ff */
[----:B------:R-:W-:Y:S02]  /*3fe0*/  LEA R24, R32, UR4, 0x4 ;  /* 0x0000000420187c11 */ /* 0x000fe4000f8e20ff */
[----:B--2---:R-:W2:Y:S02]  /*3ff0*/  SYNCS.PHASECHK.TRANS64.TRYWAIT P0, [R0+URZ+0xa0], R2 ;  /* 0x0000a002000075a7 */ /* 0x004ea400080011ff */
[----:B--2---:R-:W-:Y:S05]  /*4000*/  @!P0 BRA `(.L_x_76) ;  /* 0x0000005800008947 */ /* 0x004fea0003800000 */
.L_x_168:
[----:B------:R-:W-:Y:S01]  /*4010*/  ISETP.GE.AND P0, PT, R40, 0x1, PT ;  /* 0x000000012800780c */ /* 0x000fe20003f06270 */
[----:B------:R-:W3:Y:S01]  /*4020*/  LDS.128 R24, [R24+0x130] ;  /* 0x0001300018187984 */ /* 0x000ee20000000c00 */
[----:B--2---:R-:W-:Y:S01]  /*4030*/  VIADD R0, R0, 0xb0 ;  /* 0x000000b000007836 */ /* 0x004fe20000000000 */
[----:B------:R-:W-:Y:S01]  /*4040*/  @!PT LDS RZ, [RZ] ;  /* 0x00000000fffff984 */ /* 0x000fe20000000800 */
[----:B------:R-:W-:Y:S01]  /*4050*/  @!PT LDS RZ, [RZ] ;  /* 0x00000000fffff984 */ /* 0x000fe20000000800 */
[----:B------:R-:W-:Y:S01]  /*4060*/  @!PT LDS RZ, [RZ] ;  /* 0x00000000fffff984 */ /* 0x000fe20000000800 */
[----:B------:R-:W-:Y:S01]  /*4070*/  @!PT LDS RZ, [RZ] ;  /* 0x00000000fffff984 */ /* 0x000fe20000000800 */
[----:B------:R2:W-:Y:S06]  /*4080*/  MEMBAR.ALL.CTA ;  /* 0x0000000000007992 */ /* 0x0005ec0000008000 */
[----:B--2---:R-:W2:Y:S01]  /*4090*/  FENCE.VIEW.ASYNC.S ;  /* 0x00000000000073c6 */ /* 0x004ea20000000000 */
[----:B------:R-:W-:Y:S04]  /*40a0*/  PRMT R0, RZ, 0x654, R0 ;  /* 0x00000654ff007816 */ /* 0x000fe80000000000 */
[----:B--2---:R2:W-:Y:S01]  /*40b0*/  SYNCS.ARRIVE.TRANS64.RED.A1T0 RZ, [R0+URZ], RZ ;  /* 0x000000ff00ff79a7 */ /* 0x0045e200081004ff */
[----:B---3--:R-:W-:Y:S11]  /*40c0*/  LOP3.LUT P3, RZ, R26, 0x1, RZ, 0xc0, !PT ;  /* 0x000000011aff7812 */ /* 0x008ff6000786c0ff */
[----:B------:R-:W-:Y:S02]  /*40d0*/  @!UPT UIADD3 URZ, UPT, UPT, URZ, URZ, URZ ;  /* 0x000000fffffff290 */ /* 0x000fe4000fffe0ff */
[----:B------:R-:W-:Y:S02]  /*40e0*/  @P3 MOV R11, R24 ;  /* 0x00000018000b3202 */ /* 0x000fe40000000f00 */
[----:B------:R-:W-:Y:S01]  /*40f0*/  @P3 LOP3.LUT R10, R25, 0xffff, RZ, 0xc0, !PT ;  /* 0x0000ffff190a3812 */ /* 0x000fe200078ec0ff */
[----:B--2---:R-:W-:Y:S06]  /*4100*/  @!P0 BRA `(.L_x_77) ;  /* 0x0000000000a48947 */ /* 0x004fec0003800000 */
[-C--:B-1----:R-:W-:Y:S01]  /*4110*/  IMAD.HI.U32 R0, R23, R7.reuse, RZ ;  /* 0x0000000717007227 */ /* 0x082fe200078e00ff */
[----:B------:R-:W-:Y:S02]  /*4120*/  ISETP.NE.AND P0, PT, R6, 0x1, PT ;  /* 0x000000010600780c */ /* 0x000fe40003f05270 */
[----:B------:R-:W-:Y:S01]  /*4130*/  ISETP.NE.AND P2, PT, R40, 0x1, PT ;  /* 0x000000012800780c */ /* 0x000fe20003f45270 */
[----:B------:R-:W-:Y:S01]  /*4140*/  IMAD.HI.U32 R9, R28, R18, RZ ;  /* 0x000000121c097227 */ /* 0x000fe200078e00ff */
[----:B------:R-:W-:Y:S02]  /*4150*/  SHF.R.U32.HI R0, RZ, R22, R0 ;  /* 0x00000016ff007219 */ /* 0x000fe40000011600 */
[----:B------:R-:W-:Y:S01]  /*4160*/  ISETP.NE.AND P4, PT, R3, 0x1, PT ;  /* 0x000000010300780c */ /* 0x000fe20003f85270 */
[----:B------:R-:W-:Y:S01]  /*4170*/  IMAD.HI.U32 R13, R10, R7, RZ ;  /* 0x000000070a0d7227 */ /* 0x000fe200078e00ff */
[----:B------:R-:W-:Y:S02]  /*4180*/  SHF.R.U32.HI R9, RZ, R19, R9 ;  /* 0x00000013ff097219 */ /* 0x000fe40000011609 */
[----:B------:R-:W-:Y:S01]  /*4190*/  SEL R0, R23, R0, !P0 ;  /* 0x0000000017007207 */ /* 0x000fe20004000000 */
[----:B------:R-:W-:Y:S01]  /*41a0*/  IMAD.HI.U32 R12, R11, R18, RZ ;  /* 0x000000120b0c7227 */ /* 0x000fe200078e00ff */
[----:B------:R-:W-:Y:S03]  /*41b0*/  SEL R9, R28, R9, !P4 ;  /* 0x000000091c097207 */ /* 0x000fe60006000000 */
[-C--:B------:R-:W-:Y:S01]  /*41c0*/  IMAD.HI.U32 R8, R0, R4.reuse, RZ ;  /* 0x0000000400087227 */ /* 0x080fe200078e00ff */
[----:B------:R-:W-:Y:S03]  /*41d0*/  SHF.R.U32.HI R12, RZ, R19, R12 ;  /* 0x00000013ff0c7219 */ /* 0x000fe6000001160c */
[----:B------:R-:W-:Y:S01]  /*41e0*/  IMAD.HI.U32 R2, R9, R4, RZ ;  /* 0x0000000409027227 */ /* 0x000fe200078e00ff */
[-C--:B------:R-:W-:Y:S02]  /*41f0*/  @P2 SHF.R.U32.HI R0, RZ, R5.reuse, R8 ;  /* 0x00000005ff002219 */ /* 0x080fe40000011608 */
[----:B------:R-:W-:Y:S02]  /*4200*/  SHF.R.U32.HI R8, RZ, R22, R13 ;  /* 0x00000016ff087219 */ /* 0x000fe4000001160d */
[----:B------:R-:W-:Y:S01]  /*4210*/  @P2 SHF.R.U32.HI R9, RZ, R5, R2 ;  /* 0x00000005ff092219 */ /* 0x000fe20000011602 */
[----:B------:R-:W-:Y:S01]  /*4220*/  IMAD R0, R40, R0, RZ ;  /* 0x0000000028007224 */ /* 0x000fe200078e02ff */
[----:B------:R-:W-:Y:S02]  /*4230*/  SEL R8, R10, R8, !P0 ;  /* 0x000000080a087207 */ /* 0x000fe40004000000 */
[----:B------:R-:W-:Y:S01]  /*4240*/  SEL R2, R11, R12, !P4 ;  /* 0x0000000c0b027207 */ /* 0x000fe20006000000 */
[----:B------:R-:W-:Y:S01]  /*4250*/  IMAD R12, R40, R9, RZ ;  /* 0x00000009280c7224 */ /* 0x000fe200078e02ff */
[C---:B------:R-:W-:Y:S01]  /*4260*/  ISETP.GE.AND P0, PT, R8.reuse, R0, PT ;  /* 0x000000000800720c */ /* 0x040fe20003f06270 */
[----:B------:R-:W-:Y:S03]  /*4270*/  IMAD.HI.U32 R0, R8, R4, RZ ;  /* 0x0000000408007227 */ /* 0x000fe600078e00ff */
[----:B------:R-:W-:Y:S02]  /*4280*/  ISETP.GE.OR P0, PT, R2, R12, P0 ;  /* 0x0000000c0200720c */ /* 0x000fe40000706670 */
[-C--:B------:R-:W-:Y:S04]  /*4290*/  SHF.R.U32.HI R0, RZ, R5.reuse, R0 ;  /* 0x00000005ff007219 */ /* 0x080fe80000011600 */
[----:B------:R-:W-:Y:S05]  /*42a0*/  SEL R13, R8, R0, !P2 ;  /* 0x00000000080d7207 */ /* 0x000fea0005000000 */
[----:B------:R-:W-:Y:S02]  /*42b0*/  IMAD.MOV R12, RZ, RZ, -R13 ;  /* 0x000000ffff0c7224 */ /* 0x000fe400078e0a0d */
[----:B------:R-:W-:Y:S04]  /*42c0*/  @!P0 IMAD.HI.U32 R0, R2, R4, RZ ;  /* 0x0000000402008227 */ /* 0x000fe800078e00ff */
[----:B------:R-:W-:Y:S01]  /*42d0*/  IMAD R12, R40, R12, R8 ;  /* 0x0000000c280c7224 */ /* 0x000fe200078e0208 */
[----:B------:R-:W-:Y:S04]  /*42e0*/  @!P0 SHF.R.U32.HI R0, RZ, R5, R0 ;  /* 0x00000005ff008219 */ /* 0x000fe80000011600 */
[----:B------:R-:W-:Y:S04]  /*42f0*/  @!P0 SEL R0, R2, R0, !P2 ;  /* 0x0000000002008207 */ /* 0x000fe80005000000 */
[----:B------:R-:W-:Y:S01]  /*4300*/  @!P0 IADD3 R13, PT, PT, R13, -R0, RZ ;  /* 0x800000000d0d8210 */ /* 0x000fe20007ffe0ff */
[----:B------:R-:W-:Y:S01]  /*4310*/  @!P0 IMAD R0, R9, R12, R0 ;  /* 0x0000000c09008224 */ /* 0x000fe200078e0200 */
[----:B------:R-:W-:Y:S01]  /*4320*/  IADD3 R9, PT, PT, -R8, RZ, RZ ;  /* 0x000000ff08097210 */ /* 0x000fe20007ffe1ff */
[--C-:B------:R-:W-:Y:S02]  /*4330*/  IMAD.MOV R12, RZ, RZ, -R2.reuse ;  /* 0x000000ffff0c7224 */ /* 0x100fe400078e0a02 */
[----:B------:R-:W-:Y:S02]  /*4340*/  @!P0 IMAD R8, R13, R40, R2 ;  /* 0x000000280d088224 */ /* 0x000fe400078e0202 */
[----:B------:R-:W-:Y:S02]  /*4350*/  @!P0 IMAD.MOV.U32 R2, RZ, RZ, R0 ;  /* 0x000000ffff028224 */ /* 0x000fe400078e0000 */
[----:B------:R-:W-:Y:S02]  /*4360*/  IMAD R11, R3, R12, R11 ;  /* 0x0000000c030b7224 */ /* 0x000fe400078e020b */
[----:B------:R-:W-:Y:S02]  /*4370*/  IMAD R10, R6, R9, R10 ;  /* 0x00000009060a7224 */ /* 0x000fe400078e020a */
[----:B------:R-:W-:Y:S02]  /*4380*/  IMAD R11, R2, R3, R11 ;  /* 0x00000003020b7224 */ /* 0x000fe400078e020b */
[----:B------:R-:W-:Y:S02]  /*4390*/  IMAD R10, R8, R6, R10 ;  /* 0x00000006080a7224 */ /* 0x000fe400078e020a */
.L_x_77:
[----:B------:R-:W-:Y:S05]  /*43a0*/  BRA.U UP0, `(.L_x_78) ;  /* 0x0000000100107547 */ /* 0x000fea000b800000 */
[----:B------:R-:W-:Y:S04]  /*43b0*/  MOV R2, UR7 ;  /* 0x0000000700027c02 */ /* 0x000fe80008000f00 */
[----:B------:R-:W-:Y:S04]  /*43c0*/  SHF.L.U32 R2, R2, 0x1f, RZ ;  /* 0x0000001f02027819 */ /* 0x000fe800000006ff */
[----:B------:R-:W2:Y:S02]  /*43d0*/  SYNCS.PHASECHK.TRANS64.TRYWAIT P0, [UR4+0x98], R2 ;  /* 0x00009802ff0075a7 */ /* 0x000ea40008001104 */
[----:B--2---:R-:W-:Y:S05]  /*43e0*/  @!P0 BRA `(.L_x_79) ;  /* 0x00000054001c8947 */ /* 0x004fea0003800000 */
.L_x_78:
[----:B-1----:R-:W-:Y:S02]  /*43f0*/  ISETP.NE.U32.AND P0, PT, R16, RZ, PT ;  /* 0x000000ff1000720c */ /* 0x002fe40003f05070 */
[----:B------:R-:W-:Y:S02]  /*4400*/  R2UR UR35, R21 ;  /* 0x00000000152372ca */ /* 0x000fe400000e0000 */
[----:B------:R-:W-:Y:S02]  /*4410*/  R2UR UR34, R20 ;  /* 0x00000000142272ca */ /* 0x000fe400000e0000 */
[----:B------:R-:W-:Y:S02]  /*4420*/  ISETP.NE.AND.EX P0, PT, R17, RZ, PT, P0 ;  /* 0x000000ff1100720c */ /* 0x000fe40003f05300 */
[----:B------:R-:W-:Y:S02]  /*4430*/  ISETP.NE.U32.AND P2, PT, R16, RZ, PT ;  /* 0x000000ff1000720c */ /* 0x000fe40003f45070 */
[----:B------:R-:W-:Y:S02]  /*4440*/  SHF.L.U32 R20, R33, 0x1f, RZ ;  /* 0x0000001f21147819 */ /* 0x000fe400000006ff */
[----:B------:R-:W-:Y:S03]  /*4450*/  ISETP.NE.AND.EX P2, PT, R17, RZ, PT, P2 ;  /* 0x000000ff1100720c */ /* 0x000fe60003f45320 */
[----:B------:R-:W-:Y:S02]  /*4460*/  USHF.L.U32 UR35, UR35, 0x7, URZ ;  /* 0x0000000723237899 */ /* 0x000fe400080006ff */
[----:B------:R-:W-:Y:S02]  /*4470*/  USHF.L.U32 UR34, UR34, 0x7, URZ ;  /* 0x0000000722227899 */ /* 0x000fe400080006ff */
[----:B------:R-:W-:Y:S10]  /*4480*/  @!P0 BRA `(.L_x_80) ;  /* 0x00000000002c8947 */ /* 0x000ff40003800000 */
[----:B------:R-:W-:Y:S01]  /*4490*/  ISETP.NE.U32.AND P0, PT, R14, RZ, PT ;  /* 0x000000ff0e00720c */ /* 0x000fe20003f05070 */
[----:B------:R-:W-:Y:S03]  /*44a0*/  IMAD.MOV.U32 R88, RZ, RZ, 0x1 ;  /* 0x00000001ff587424 */ /* 0x000fe600078e00ff */
[----:B------:R-:W-:Y:S11]  /*44b0*/  ISETP.NE.AND.EX P0, PT, R15, RZ, PT, P0 ;  /* 0x000000ff0f00720c */ /* 0x000ff60003f05300 */
[----:B------:R-:W-:Y:S02]  /*44c0*/  @!UPT UIADD3 URZ, UPT, UPT, URZ, URZ, URZ ;  /* 0x000000fffffff290 */ /* 0x000fe4000fffe0ff */
[----:B------:R-:W1:Y:S01]  /*44d0*/  @P0 LDC.64 R8, c[0x0][0x888] ;  /* 0x00022200ff080b82 */ /* 0x000e620000000a00 */
[----:B--2---:R-:W-:Y:S04]  /*44e0*/  @P0 IMAD R0, R16, UR36, RZ ;  /* 0x0000002410000c24 */ /* 0x004fe8000f8e02ff */
[----:B-1----:R-:W-:Y:S04]  /*44f0*/  @P0 IMAD.WIDE R8, R0, 0x4, R8 ;  /* 0x0000000400080825 */ /* 0x002fe800078e0208 */
[----:B------:R-:W-:Y:S01]  /*4500*/  HFMA2 R0, -RZ, RZ, 0, 5.9604644775390625e-08 ;  /* 0x00000001ff007431 */ /* 0x000fe200000001ff */
[----:B-----5:R1:W5:Y:S04]  /*4510*/  @P0 LDG.E R49, desc[UR46][R8.64] ;  /* 0x0000002e08310981 */ /* 0x020368000c1e1900 */
[----:B------:R-:W-:Y:S01]  /*4520*/  @!P0 PRMT R88, R0, 0x7610, R88 ;  /* 0x0000761000588816 */ /* 0x000fe20000000058 */
[----:B-1----:R-:W3:Y:S06]  /*4530*/  @!P0 LDC R49, c[0x0][0x880] ;  /* 0x00022000ff318b82 */ /* 0x002eec0000000800 */
.L_x_80:
[----:B---3-5:R-:W-:Y:S01]  /*4540*/  @!P2 FSETP.EQ.AND P0, PT, R49, RZ, PT ;  /* 0x000000ff3100a20b */ /* 0x028fe20003f02000 */
[----:B------:R-:W-:Y:S01]  /*4550*/  @!UPT UIADD3 URZ, UPT, UPT, URZ, URZ, URZ ;  /* 0x000000fffffff290 */ /* 0x000fe2000fffe0ff */
[----:B------:R-:W-:Y:S11]  /*4560*/  @!P2 BRA `(.L_x_81) ;  /* 0x000000000018a947 */ /* 0x000ff60003800000 */
[----:B------:R-:W-:Y:S02]  /*4570*/  LOP3.LUT P2, RZ, R88, 0xff, RZ, 0xc0, !PT ;  /* 0x000000ff58ff7812 */ /* 0x000fe4000784c0ff */
[----:B------:R-:W-:Y:S04]  /*4580*/  ISETP.NE.U32.AND P0, PT, R14, RZ, PT ;  /* 0x000000ff0e00720c */ /* 0x000fe80003f05070 */
[----:B------:R-:W-:Y:S04]  /*4590*/  ISETP.NE.AND.EX P0, PT, R15, RZ, PT, P0 ;  /* 0x000000ff0f00720c */ /* 0x000fe80003f05300 */
[----:B------:R-:W-:Y:S03]  /*45a0*/  PLOP3.LUT P0, PT, P0, PT, PT, 0x8, 0x80 ;  /* 0x000000000080781c */ /* 0x000fe6000070e170 */
[----:B------:R-:W-:Y:S11]  /*45b0*/  @P2 FSETP.EQ.AND P0, PT, R49, RZ, PT ;  /* 0x000000ff3100220b */ /* 0x000ff60003f02000 */
[----:B------:R-:W-:Y:S02]  /*45c0*/  @!UPT UIADD3 URZ, UPT, UPT, URZ, URZ, URZ ;  /* 0x000000fffffff290 */ /* 0x000fe4000fffe0ff */
.L_x_81:
[----:B------:R-:W1:Y:S01]  /*45d0*/  SYNCS.PHASECHK.TRANS64.TRYWAIT P2, [UR4+0x70], R20 ;  /* 0x00007014ff0075a7 */ /* 0x000e620008041104 */
[----:B------:R-:W-:Y:S04]  /*45e0*/  ELECT P4, URZ, PT ;  /* 0x0000000000ff782f */ /* 0x000fe80003880000 */
[----:B------:R-:W-:Y:S11]  /*45f0*/  PLOP3.LUT P4, PT, P0, P4, PT, 0xf2, 0x2f ;  /* 0x00000000002f781c */ /* 0x000ff60000789e72 */
[----:B------:R-:W-:Y:S02]  /*4600*/  @!UPT UIADD3 URZ, UPT, UPT, URZ, URZ, URZ ;  /* 0x000000fffffff290 */ /* 0x000fe4000fffe0ff */
[----:B------:R-:W-:Y:S05]  /*4610*/  @!P4 IADD3 R8, P0, PT, R34, 0x580, RZ ;  /* 0x000005802208c810 */ /* 0x000fea0007f1e0ff */
[----:B--2---:R-:W-:Y:S01]  /*4620*/  @!P4 IMAD.X R2, RZ, RZ, R35, P0 ;  /* 0x000000ffff02c224 */ /* 0x004fe200000e0623 */
[----:B-1----:R-:W-:Y:S07]  /*4630*/  @!P2 BRA `(.L_x_82) ;  /* 0x0000005000a0a947 */ /* 0x002fee0003800000 */
.L_x_171:
[----:B------:R-:W-:Y:S01]  /*4640*/  @!P4 R2UR UR8, R8 ;  /* 0x000000000808c2ca */ /* 0x000fe200000e0000 */
[----:B------:R-:W-:Y:S01]  /*4650*/  VOTEU.ALL UP0, P4 ;  /* 0x0000000000ff7886 */ /* 0x000fe20002000000 */
[----:B------:R-:W-:Y:S01]  /*4660*/  @!P4 R2UR UR6, R2 ;  /* 0x000000000206c2ca */ /* 0x000fe200000e0000 */
[----:B-1----:R-:W-:Y:S01]  /*4670*/  @!P4 IMAD.MOV.U32 R0, RZ, RZ, 0x2000 ;  /* 0x00002000ff00c424 */ /* 0x002fe200078e00ff */
[----:B------:R-:W-:Y:S02]  /*4680*/  UMOV UR9, 0x10000000 ;  /* 0x1000000000097882 */ /* 0x000fe40000000000 */
[----:B------:R-:W-:Y:S01]  /*4690*/  @!UP0 UIADD3 UR32, UPT, UPT, UR4, 0x200, URZ ;  /* 0x0000020004208890 */ /* 0x000fe2000fffe0ff */
[----:B------:R-:W-:Y:S06]  /*46a0*/  VOTEU.ALL UP0, P4 ;  /* 0x0000000000ff7886 */ /* 0x000fec0002000000 */
[----:B------:R-:W-:Y:S01]  /*46b0*/  IMAD.U32 R8, RZ, RZ, UR8 ;  /* 0x00000008ff087e24 */ /* 0x000fe2000f8e00ff */
[----:B------:R-:W-:Y:S01]  /*46c0*/  UMOV UR8, 0x0 ;  /* 0x0000000000087882 */ /* 0x000fe20000000000 */
[----:B------:R-:W-:Y:S01]  /*46d0*/  IMAD.U32 R9, RZ, RZ, UR6 ;  /* 0x00000006ff097e24 */ /* 0x000fe2000f8e00ff */
[----:B------:R-:W-:Y:S02]  /*46e0*/  UPRMT UR6, UR37, 0x654, UR33 ;  /* 0x0000065425067896 */ /* 0x000fe40008000021 */
[----:B------:R-:W-:Y:S02]  /*46f0*/  @!P4 R2UR UR10, R8 ;  /* 0x00000000080ac2ca */ /* 0x000fe400000e0000 */
[----:B------:R-:W-:Y:S02]  /*4700*/  @!P4 R2UR UR11, R9 ;  /* 0x00000000090bc2ca */ /* 0x000fe400000e0000 */
[----:B------:R-:W-:Y:S05]  /*4710*/  @!P4 IADD3 R8, P0, PT, R34, 0x580, RZ ;  /* 0x000005802208c810 */ /* 0x000fea0007f1e0ff */
[----:B------:R-:W-:Y:S06]  /*4720*/  @!P4 IMAD.X R2, RZ, RZ, R35, P0 ;  /* 0x000000ffff02c224 */ /* 0x000fec00000e0623 */
[----:B------:R1:W-:Y:S01]  /*4730*/  @!UP0 UTMALDG.3D [UR32], [UR10], desc[UR8] ;  /* 0x000008200a0085b4 */ /* 0x0003e20008011000 */
[----:B------:R1:W-:Y:S01]  /*4740*/  @!P4 SYNCS.ARRIVE.TRANS64.RED.A0TR RZ, [UR4+0x50], R0 ;  /* 0x00005000ffffc9a7 */ /* 0x0003e20008300404 */
[----:B------:R-:W-:Y:S01]  /*4750*/  SYNCS.ARRIVE.TRANS64.RED.A1T0 RZ, [UR6], RZ ;  /* 0x000000ffffff79a7 */ /* 0x000fe20008100406 */
[----:B------:R-:W2:Y:S02]  /*4760*/  SYNCS.PHASECHK.TRANS64.TRYWAIT P2, [UR4+0x78], R20 ;  /* 0x00007814ff0075a7 */ /* 0x000ea40008041104 */
[----:B-12---:R-:W-:Y:S05]  /*4770*/  @!P2 BRA `(.L_x_83) ;  /* 0x000000500068a947 */ /* 0x006fea0003800000 */
.L_x_173:
[----:B------:R-:W-:Y:S01]  /*4780*/  @!P4 R2UR UR8, R8 ;  /* 0x000000000808c2ca */ /* 0x000fe200000e0000 */
[----:B------:R-:W-:Y:S01]  /*4790*/  VOTEU.ALL UP0, P4 ;  /* 0x0000000000ff7886 */ /* 0x000fe20002000000 */
[----:B------:R-:W-:Y:S01]  /*47a0*/  @!P4 R2UR UR6, R2 ;  /* 0x000000000206c2ca */ /* 0x000fe200000e0000 */
[----:B-1----:R-:W-:Y:S01]  /*47b0*/  @!P4 IMAD.MOV.U32 R0, RZ, RZ, 0x2000 ;  /* 0x00002000ff00c424 */ /* 0x002fe200078e00ff */
[----:B------:R-:W-:Y:S01]  /*47c0*/  UMOV UR9, 0x10000000 ;  /* 0x1000000000097882 */ /* 0x000fe20000000000 */
[----:B------:R-:W-:Y:S01]  /*47d0*/  UMOV UR27, UR35 ;  /* 0x00000023001b7c82 */ /* 0x000fe20008000000 */
[----:B------:R-:W-:Y:S02]  /*47e0*/  @!UP0 UIADD3 UR26, UPT, UPT, UR34, 0x20, URZ ;  /* 0x00000020221a8890 */ /* 0x000fe4000fffe0ff */
[----:B------:R-:W-:Y:S01]  /*47f0*/  @!UP0 UIADD3 UR24, UPT, UPT, UR4, 0x2200, URZ ;  /* 0x0000220004188890 */ /* 0x000fe2000fffe0ff */
[----:B------:R-:W-:Y:S01]  /*4800*/  VOTEU.ALL UP0, P4 ;  /* 0x0000000000ff7886 */ /* 0x000fe20002000000 */
[----:B------:R-:W-:Y:S03]  /*4810*/  UMOV UR28, UR36 ;  /* 0x00000024001c7c82 */ /* 0x000fe60008000000 */
        /* <DEDUP_REMOVED lines=13> */
.L_x_175:
[----:B------:R-:W2:Y:S01]  /*48f0*/  LDC.64 R12, c[0x0][0xb18] ;  /* 0x0002c600ff0c7b82 */ /* 0x000ea20000000a00 */
[----:B------:R-:W-:Y:S01]  /*4900*/  @!P4 R2UR UR6, R2 ;  /* 0x000000000206c2ca */ /* 0x000fe200000e0000 */
[----:B------:R-:W-:Y:S01]  /*4910*/  VOTEU.ALL UP0, P4 ;  /* 0x0000000000ff7886 */ /* 0x000fe20002000000 */
[----:B------:R-:W-:Y:S01]  /*4920*/  @!P4 R2UR UR8, R8 ;  /* 0x000000000808c2ca */ /* 0x000fe200000e0000 */
[----:B-1----:R-:W-:Y:S01]  /*4930*/  @!P4 IMAD.MOV.U32 R0, RZ, RZ, 0x2000 ;  /* 0x00002000ff00c424 */ /* 0x002fe200078e00ff */
[----:B------:R-:W-:Y:S03]  /*4940*/  UMOV UR9, 0x10000000 ;  /* 0x1000000000097882 */ /* 0x000fe60000000000 */
[----:B------:R-:W1:Y:S01]  /*4950*/  @!P1 LDC R2, c[0x0][0xb0c] ;  /* 0x0002c300ff029b82 */ /* 0x000e620000000800 */
[----:B------:R-:W-:Y:S01]  /*4960*/  @!UP0 UIADD3 UR18, UPT, UPT, UR34, 0x40, URZ ;  /* 0x0000004022128890 */ /* 0x000fe2000fffe0ff */
[----:B------:R-:W-:Y:S01]  /*4970*/  @P3 SHF.R.U32.HI R30, RZ, 0x10, R25 ;  /* 0x00000010ff1e3819 */ /* 0x000fe20000011619 */
[----:B------:R-:W-:Y:S01]  /*4980*/  @!UP0 UIADD3 UR16, UPT, UPT, UR4, 0x4200, URZ ;  /* 0x0000420004108890 */ /* 0x000fe2000fffe0ff */
[----:B------:R-:W-:Y:S01]  /*4990*/  VIADD R32, R32, 0x1 ;  /* 0x0000000120207836 */ /* 0x000fe20000000000 */
[----:B------:R-:W-:Y:S01]  /*49a0*/  VOTEU.ALL UP0, P4 ;  /* 0x0000000000ff7886 */ /* 0x000fe20002000000 */
[----:B------:R-:W-:Y:S01]  /*49b0*/  UMOV UR19, UR35 ;  /* 0x0000002300137c82 */ /* 0x000fe20008000000 */
[----:B------:R-:W-:Y:S01]  /*49c0*/  UMOV UR20, UR36 ;  /* 0x0000002400147c82 */ /* 0x000fe20008000000 */
[----:B------:R-:W-:Y:S01]  /*49d0*/  IMAD.U32 R9, RZ, RZ, UR6 ;  /* 0x00000006ff097e24 */ /* 0x000fe2000f8e00ff */
[----:B------:R-:W-:Y:S01]  /*49e0*/  UPRMT UR6, UR37, 0x654, UR17 ;  /* 0x0000065425067896 */ /* 0x000fe20008000011 */
[----:B------:R-:W-:Y:S01]  /*49f0*/  IMAD.U32 R8, RZ, RZ, UR8 ;  /* 0x00000008ff087e24 */ /* 0x000fe2000f8e00ff */
[----:B------:R-:W-:Y:S02]  /*4a00*/  UMOV UR8, 0x0 ;  /* 0x0000000000087882 */ /* 0x000fe40000000000 */
[----:B------:R-:W-:Y:S02]  /*4a10*/  @!P4 R2UR UR11, R9 ;  /* 0x00000000090bc2ca */ /* 0x000fe400000e0000 */
[----:B------:R-:W-:Y:S02]  /*4a20*/  @!P4 R2UR UR10, R8 ;  /* 0x00000000080ac2ca */ /* 0x000fe400000e0000 */
[----:B------:R-:W3:Y:S11]  /*4a30*/  LDC.64 R8, c[0x0][0xb10] ;  /* 0x0002c400ff087b82 */ /* 0x000ef60000000a00 */
[----:B------:R4:W-:Y:S01]  /*4a40*/  @!UP0 UTMALDG.3D [UR16], [UR10], desc[UR8] ;  /* 0x000008100a0085b4 */ /* 0x0009e20008011000 */
[----:B------:R5:W-:Y:S01]  /*4a50*/  @!P4 SYNCS.ARRIVE.TRANS64.RED.A0TR RZ, [UR4+0x60], R0 ;  /* 0x00006000ffffc9a7 */ /* 0x000be20008300404 */
[C---:B---3--:R-:W-:Y:S01]  /*4a60*/  @!P1 IMAD.HI.U32 R8, R11.reuse, R8, RZ ;  /* 0x000000080b089227 */ /* 0x048fe200078e00ff */
[----:B--2---:R-:W-:Y:S02]  /*4a70*/  @!P1 ISETP.NE.AND P0, PT, R12, 0x1, PT ;  /* 0x000000010c00980c */ /* 0x004fe40003f05270 */
[----:B-1----:R-:W-:Y:S01]  /*4a80*/  @!P1 ISETP.NE.AND P2, PT, R2, 0x1, PT ;  /* 0x000000010200980c */ /* 0x002fe20003f45270 */
[----:B------:R-:W-:Y:S01]  /*4a90*/  SYNCS.ARRIVE.TRANS64.RED.A1T0 RZ, [UR6], RZ ;  /* 0x000000ffffff79a7 */ /* 0x000fe20008100406 */
[C---:B------:R-:W-:Y:S01]  /*4aa0*/  @!P1 IMAD.HI.U32 R13, R10.reuse, R13, RZ ;  /* 0x0000000d0a0d9227 */ /* 0x040fe200078e00ff */
[----:B------:R-:W-:Y:S04]  /*4ab0*/  @!P1 SHF.R.U32.HI R8, RZ, R9, R8 ;  /* 0x00000009ff089219 */ /* 0x000fe80000011608 */
[----:B------:R-:W-:Y:S01]  /*4ac0*/  @!P1 SEL R8, R11, R8, !P2 ;  /* 0x000000080b089207 */ /* 0x000fe20005000000 */
[----:B------:R-:W1:Y:S01]  /*4ad0*/  SYNCS.PHASECHK.TRANS64.TRYWAIT P5, [UR4+0x88], R20 ;  /* 0x00008814ff0075a7 */ /* 0x000e6200080a1104 */
[----:B-----5:R-:W2:Y:S02]  /*4ae0*/  @!P1 LDC R0, c[0x0][0xb20] ;  /* 0x0002c800ff009b82 */ /* 0x020ea40000000800 */
[----:B--2---:R-:W-:Y:S04]  /*4af0*/  @!P1 SHF.R.U32.HI R0, RZ, R0, R13 ;  /* 0x00000000ff009219 */ /* 0x004fe8000001160d */
[----:B------:R-:W-:Y:S05]  /*4b00*/  @!P1 SEL R9, R10, R0, !P0 ;  /* 0x000000000a099207 */ /* 0x000fea0004000000 */
[----:B------:R-:W-:Y:S02]  /*4b10*/  @!P1 IMAD.IADD R0, R9, 0x1, -R8 ;  /* 0x0000000109009824 */ /* 0x000fe400078e0a08 */
[----:B------:R-:W-:Y:S02]  /*4b20*/  @!P1 IMAD.IADD R8, R8, 0x1, -R9 ;  /* 0x0000000108089824 */ /* 0x000fe400078e0a09 */
[----:B------:R-:W-:Y:S02]  /*4b30*/  @!P1 IMAD R11, R0, R2, R11 ;  /* 0x00000002000b9224 */ /* 0x000fe400078e020b */
[----:B------:R-:W-:Y:S01]  /*4b40*/  @!P1 IMAD R10, R8, R12, R10 ;  /* 0x0000000c080a9224 */ /* 0x000fe200078e020a */
[----:B-1--4-:R-:W-:Y:S06]  /*4b50*/  @!P5 BRA `(.L_x_85) ;  /* 0x0000004c00a0d947 */ /* 0x012fec0003800000 */
.L_x_177:
[----:B------:R-:W-:Y:S01]  /*4b60*/  @!P4 IADD3 R2, P0, PT, R34, 0x580, RZ ;  /* 0x000005802202c810 */ /* 0x000fe20007f1e0ff */
[----:B------:R-:W-:Y:S01]  /*4b70*/  VOTEU.ALL UP0, P4 ;  /* 0x0000000000ff7886 */ /* 0x000fe20002000000 */
[----:B------:R-:W-:Y:S01]  /*4b80*/  UMOV UR18, 0x0 ;  /* 0x0000000000127882 */ /* 0x000fe20000000000 */
[----:B------:R-:W-:Y:S01]  /*4b90*/  UMOV UR19, 0x10000000 ;  /* 0x1000000000137882 */ /* 0x000fe20000000000 */
[----:B------:R-:W-:Y:S01]  /*4ba0*/  @!P4 R2UR UR8, R2 ;  /* 0x000000000208c2ca */ /* 0x000fe200000e0000 */
[----:B-1----:R-:W-:Y:S01]  /*4bb0*/  @!P4 IMAD.X R0, RZ, RZ, R35, P0 ;  /* 0x000000ffff00c224 */ /* 0x002fe200000e0623 */
[----:B------:R-:W-:Y:S01]  /*4bc0*/  @!UP0 UIADD3 UR10, UPT, UPT, UR34, 0x60, URZ ;  /* 0x00000060220a8890 */ /* 0x000fe2000fffe0ff */
[----:B------:R-:W-:Y:S01]  /*4bd0*/  ISETP.NE.AND P0, PT, R32, 0x2, PT ;  /* 0x000000022000780c */ /* 0x000fe20003f05270 */
[----:B------:R-:W-:Y:S01]  /*4be0*/  @!UP0 UIADD3 UR9, UPT, UPT, UR4, 0x68, URZ ;  /* 0x0000006804098890 */ /* 0x000fe2000fffe0ff */
[----:B------:R-:W-:Y:S01]  /*4bf0*/  LOP3.LUT R33, R33, 0x1, RZ, 0x3c, !PT ;  /* 0x0000000121217812 */ /* 0x000fe200078e3cff */
[----:B------:R-:W-:Y:S01]  /*4c00*/  UMOV UR11, UR35 ;  /* 0x00000023000b7c82 */ /* 0x000fe20008000000 */
[----:B------:R-:W-:Y:S01]  /*4c10*/  @!P4 R2UR UR6, R0 ;  /* 0x000000000006c2ca */ /* 0x000fe200000e0000 */
[----:B------:R-:W-:Y:S01]  /*4c20*/  UMOV UR12, UR36 ;  /* 0x00000024000c7c82 */ /* 0x000fe20008000000 */
[----:B------:R-:W-:Y:S01]  /*4c30*/  @P3 R2UR UR36, R30 ;  /* 0x000000001e2432ca */ /* 0x000fe200000e0000 */
[----:B------:R-:W-:Y:S01]  /*4c40*/  IMAD.IADD R20, R10, 0x1, R86 ;  /* 0x000000010a147824 */ /* 0x000fe200078e0256 */
[----:B------:R-:W-:Y:S01]  /*4c50*/  SEL R0, RZ, 0x1, P0 ;  /* 0x00000001ff007807 */ /* 0x000fe20000000000 */
[----:B------:R-:W-:Y:S01]  /*4c60*/  IMAD.IADD R21, R11, 0x1, R87 ;  /* 0x000000010b157824 */ /* 0x000fe200078e0257 */
[----:B------:R-:W-:Y:S01]  /*4c70*/  SEL R32, R32, RZ, P0 ;  /* 0x000000ff20207207 */ /* 0x000fe20000000000 */
[----:B------:R-:W-:Y:S01]  /*4c80*/  IMAD.U32 R8, RZ, RZ, UR8 ;  /* 0x00000008ff087e24 */ /* 0x000fe2000f8e00ff */
[----:B------:R-:W-:Y:S01]  /*4c90*/  @!UP0 UIADD3 UR8, UPT, UPT, UR4, 0x6200, URZ ;  /* 0x0000620004088890 */ /* 0x000fe2000fffe0ff */
[----:B------:R-:W-:Y:S01]  /*4ca0*/  LOP3.LUT R31, R31, R0, RZ, 0x3c, !PT ;  /* 0x000000001f1f7212 */ /* 0x000fe200078e3cff */
[----:B------:R-:W-:Y:S02]  /*4cb0*/  VOTEU.ALL UP0, P4 ;  /* 0x0000000000ff7886 */ /* 0x000fe40002000000 */
[----:B------:R-:W-:Y:S01]  /*4cc0*/  @!P4 R2UR UR14, R8 ;  /* 0x00000000080ec2ca */ /* 0x000fe200000e0000 */
[----:B------:R-:W-:Y:S05]  /*4cd0*/  IMAD.U32 R9, RZ, RZ, UR6 ;  /* 0x00000006ff097e24 */ /* 0x000fea000f8e00ff */
[----:B------:R-:W-:Y:S11]  /*4ce0*/  @!P4 R2UR UR15, R9 ;  /* 0x00000000090fc2ca */ /* 0x000ff600000e0000 */
[----:B------:R-:W-:Y:S02]  /*4cf0*/  @!UPT UIADD3 URZ, UPT, UPT, URZ, URZ, URZ ;  /* 0x000000fffffff290 */ /* 0x000fe4000fffe0ff */
[----:B------:R2:W-:Y:S01]  /*4d00*/  @!UP0 UTMALDG.3D [UR8], [UR14], desc[UR18] ;  /* 0x000012080e0085b4 */ /* 0x0005e20008011000 */
[----:B------:R2:W-:Y:S01]  /*4d10*/  @!P4 SYNCS.ARRIVE.TRANS64.RED.A0TR RZ, [UR4+0x68], R29 ;  /* 0x0000681dffffc9a7 */ /* 0x0005e20008300404 */
[----:B------:R-:W-:Y:S01]  /*4d20*/  UPLOP3.LUT UP0, UPT, UPT, UPT, UPT, 0x80, 0x8 ;  /* 0x000000000008789c */ /* 0x000fe20003f0f070 */
[----:B------:R-:W-:Y:S01]  /*4d30*/  SYNCS.ARRIVE.TRANS64.RED.A1T0 RZ, [UR5], RZ ;  /* 0x000000ffffff79a7 */ /* 0x000fe20008100405 */
[----:B------:R-:W-:Y:S09]  /*4d40*/  @P3 BRA `(.L_x_86) ;  /* 0xfffffff0009c3947 */ /* 0x000ff2000383ffff */
[----:B------:R-:W-:-:S04]  /*4d50*/  SHF.L.U32 R2, R33, 0x1f, RZ ;  /* 0x0000001f21027819 */ /* 0x000fc800000006ff */
[----:B------:R-:W1:Y:S02]  /*4d60*/  SYNCS.PHASECHK.TRANS64.TRYWAIT P0, [UR4+0x70], R2 ;  /* 0x00007002ff0075a7 */ /* 0x000e640008001104 */
[----:B-1----:R-:W-:Y:S05]  /*4d70*/  @!P0 BRA `(.L_x_87) ;  /* 0x0000004c00308947 */ /* 0x002fea0003800000 */
.L_x_179:
[----:B------:R-:W3:Y:S02]  /*4d80*/  SYNCS.PHASECHK.TRANS64.TRYWAIT P0, [UR4+0x78], R2 ;  /* 0x00007802ff0075a7 */ /* 0x000ee40008001104 */
[----:B---3--:R-:W-:Y:S05]  /*4d90*/  @!P0 BRA `(.L_x_88) ;  /* 0x0000004c00408947 */ /* 0x008fea0003800000 */
.L_x_181:
[----:B------:R-:W3:Y:S02]  /*4da0*/  SYNCS.PHASECHK.TRANS64.TRYWAIT P0, [UR4+0x80], R2 ;  /* 0x00008002ff0075a7 */ /* 0x000ee40008001104 */
[----:B---3--:R-:W-:Y:S05]  /*4db0*/  @!P0 BRA `(.L_x_89) ;  /* 0x0000004c00508947 */ /* 0x008fea0003800000 */
.L_x_183:
[----:B-1----:R-:W-:-:S07]  /*4dc0*/  MOV R0, UR4 ;  /* 0x0000000400007c02 */ /* 0x002fce0008000f00 */
.L_x_90:
[----:B-1----:R-:W-:-:S04]  /*4dd0*/  SHF.L.U32 R2, R33, 0x1f, RZ ;  /* 0x0000001f21027819 */ /* 0x002fc800000006ff */
[----:B------:R1:W3:Y:S03]  /*4de0*/  SYNCS.PHASECHK.TRANS64.TRYWAIT P0, [R0+URZ+0x88], R2 ;  /* 0x00008802000075a7 */ /* 0x0002e600080011ff */
[----:B---3--:R-:W-:Y:S05]  /*4df0*/  @!P0 NANOSLEEP.SYNCS 0x989680 ;  /* 0x009896800000895d */ /* 0x008fea0003900000 */
[----:B------:R-:W3:Y:S02]  /*4e00*/  @!P0 SYNCS.PHASECHK.TRANS64 P0, [R0+URZ+0x88], R2 ;  /* 0x00008802000085a7 */ /* 0x000ee400080010ff */
[----:B--23--:R-:W-:Y:S05]  /*4e10*/  @P0 EXIT ;  /* 0x000000000000094d */ /* 0x00cfea0003800000 */
[----:B------:R-:W-:Y:S05]  /*4e20*/  BRA `(.L_x_90) ;  /* 0xfffffffc00e87947 */ /* 0x000fea000383ffff */
.L_x_75:
[----:B------:R-:W-:-:S06]  /*4e30*/  UISETP.GE.AND UP0, UPT, UR5, 0x4, UPT ;  /* 0x000000040500788c */ /* 0x000fcc000bf06270 */
[----:B------:R-:W-:-:S13]  /*4e40*/  PLOP3.LUT P0, PT, PT, PT, UP0, 0x80, 0x8 ;  /* 0x000000000008781c */ /* 0x000fda0003f0f008 */
[----:B------:R-:W-:Y:S05]  /*4e50*/  @!P0 EXIT ;  /* 0x000000000000894d */ /* 0x000fea0003800000 */
[----:B------:R-:W-:Y:S01]  /*4e60*/  BAR.SYNC.DEFER_BLOCKING 0x6, 0xa0 ;  /* 0x0182800000007b1d */ /* 0x000fe20000010000 */
[C---:B------:R-:W-:Y:S01]  /*4e70*/  IMAD.SHL.U32 R2, R101.reuse, 0x20, RZ ;  /* 0x0000002065027824 */ /* 0x040fe200078e00ff */
[C---:B------:R-:W-:Y:S01]  /*4e80*/  SHF.L.U32 R46, R101.reuse, 0x10, RZ ;  /* 0x00000010652e7819 */ /* 0x040fe200000006ff */
[C---:B------:R-:W-:Y:S01]  /*4e90*/  IMAD.SHL.U32 R100, R101.reuse, 0x4, RZ ;  /* 0x0000000465647824 */ /* 0x040fe200078e00ff */
[C---:B------:R-:W-:Y:S01]  /*4ea0*/  LOP3.LUT R102, R101.reuse, 0x60, RZ, 0xc0, !PT ;  /* 0x0000006065667812 */ /* 0x040fe200078ec0ff */
[----:B------:R-:W-:Y:S01]  /*4eb0*/  HFMA2 R97, -RZ, RZ, 0, 5.9604644775390625e-08 ;  /* 0x00000001ff617431 */ /* 0x000fe200000001ff */
[----:B------:R-:W-:Y:S02]  /*4ec0*/  UMOV UR48, 0x400 ;  /* 0x0000040000307882 */ /* 0x000fe40000000000 */
[----:B------:R-:W1:Y:S01]  /*4ed0*/  LDC R91, c[0x0][0x370] ;  /* 0x0000dc00ff5b7b82 */ /* 0x000e620000000800 */
[----:B------:R-:W-:Y:S01]  /*4ee0*/  ULEA UR48, UR37, UR48, 0x18 ;  /* 0x0000003025307291 */ /* 0x000fe2000f8ec0ff */
[----:B------:R-:W-:Y:S01]  /*4ef0*/  LOP3.LUT R3, R2, 0xc0, RZ, 0xc0, !PT ;  /* 0x000000c002037812 */ /* 0x000fe200078ec0ff */
[----:B------:R-:W-:Y:S01]  /*4f00*/  HFMA2 R95, -RZ, RZ, 0, 0 ;  /* 0x00000000ff5f7431 */ /* 0x000fe200000001ff */
[----:B------:R-:W-:Y:S01]  /*4f10*/  LOP3.LUT R99, R101, 0x2, RZ, 0xc0, !PT ;  /* 0x0000000265637812 */ /* 0x000fe200078ec0ff */
[----:B------:R-:W-:Y:S01]  /*4f20*/  UIADD3 UR4, UPT, UPT, UR48, 0x200, URZ ;  /* 0x0000020030047890 */ /* 0x000fe2000fffe0ff */
[----:B------:R-:W-:Y:S01]  /*4f30*/  LOP3.LUT R100, R3, 0x18, R100, 0xf8, !PT ;  /* 0x0000001803647812 */ /* 0x000fe200078ef864 */
[----:B------:R-:W-:Y:S01]  /*4f40*/  IMAD.MOV.U32 R45, RZ, RZ, RZ ;  /* 0x000000ffff2d7224 */ /* 0x000fe200078e00ff */
[----:B------:R-:W2:Y:S01]  /*4f50*/  LDC R42, c[0x0][0xb0c] ;  /* 0x0002c300ff2a7b82 */ /* 0x000ea20000000800 */
[----:B------:R-:W-:Y:S01]  /*4f60*/  LOP3.LUT R46, R46, 0x600000, RZ, 0xc0, !PT ;  /* 0x006000002e2e7812 */ /* 0x000fe200078ec0ff */
[----:B------:R-:W-:Y:S01]  /*4f70*/  IMAD.MOV.U32 R105, RZ, RZ, RZ ;  /* 0x000000ffff697224 */ /* 0x000fe200078e00ff */
[----:B------:R-:W-:Y:S01]  /*4f80*/  LOP3.LUT R100, R100, 0xf20, R2, 0xf8, !PT ;  /* 0x00000f2064647812 */ /* 0x000fe200078ef802 */
[----:B------:R-:W-:Y:S01]  /*4f90*/  IMAD.U32 R93, RZ, RZ, UR4 ;  /* 0x00000004ff5d7e24 */ /* 0x000fe2000f8e00ff */
[----:B------:R-:W-:Y:S01]  /*4fa0*/  LOP3.LUT R101, R101, 0x4, RZ, 0xc0, !PT ;  /* 0x0000000465657812 */ /* 0x000fe200078ec0ff */
[----:B------:R-:W3:Y:S01]  /*4fb0*/  LDCU.64 UR52, c[0x0][0x348] ;  /* 0x00006900ff3477ac */ /* 0x000ee20008000a00 */
[----:B------:R-:W-:Y:S01]  /*4fc0*/  MOV R96, RZ ;  /* 0x000000ff00607202 */ /* 0x000fe20000000f00 */
[----:B------:R-:W4:Y:S01]  /*4fd0*/  LDC R89, c[0x0][0xb20] ;  /* 0x0002c800ff597b82 */ /* 0x000f220000000800 */
[----:B------:R-:W3:Y:S01]  /*4fe0*/  LDS R0, [UR48+0x150] ;  /* 0x00015030ff007984 */ /* 0x000ee20008000800 */
[----:B------:R-:W-:Y:S01]  /*4ff0*/  IMAD R100, R100, 0x2, R93 ;  /* 0x0000000264647824 */ /* 0x000fe200078e025d */
[----:B------:R-:W1:Y:S03]  /*5000*/  LDCU.64 UR38, c[0x0][0x888] ;  /* 0x00011100ff2677ac */ /* 0x000e660008000a00 */
[--C-:B------:R-:W-:Y:S01]  /*5010*/  IMAD R99, R99, -0x10, R100.reuse ;  /* 0xfffffff063637824 */ /* 0x100fe200078e0264 */
[----:B------:R-:W1:Y:S01]  /*5020*/  LDCU.64 UR44, c[0x0][0x890] ;  /* 0x00011200ff2c77ac */ /* 0x000e620008000a00 */
[----:B------:R-:W1:Y:S01]  /*5030*/  LDC R41, c[0x0][0xb30] ;  /* 0x0002cc00ff297b82 */ /* 0x000e620000000800 */
[----:B------:R-:W-:Y:S01]  /*5040*/  IMAD R98, R101, -0x10, R100 ;  /* 0xfffffff065627824 */ /* 0x000fe200078e0264 */
[----:B------:R-:W-:Y:S01]  /*5050*/  UMOV UR49, URZ ;  /* 0x000000ff00317c82 */ /* 0x000fe20008000000 */
[----:B------:R-:W-:-:S05]  /*5060*/  UMOV UR51, URZ ;  /* 0x000000ff00337c82 */ /* 0x000fca0008000000 */
[----:B------:R-:W1:Y:S08]  /*5070*/  LDC.64 R84, c[0x0][0xb10] ;  /* 0x0002c400ff547b82 */ /* 0x000e700000000a00 */
[----:B------:R-:W1:Y:S08]  /*5080*/  LDC.64 R38, c[0x0][0xb18] ;  /* 0x0002c600ff267b82 */ /* 0x000e700000000a00 */
[----:B------:R-:W1:Y:S08]  /*5090*/  LDC.64 R36, c[0x0][0xb28] ;  /* 0x0002ca00ff247b82 */ /* 0x000e700000000a00 */
[----:B------:R-:W1:Y:S01]  /*50a0*/  LDC.64 R82, c[0x0][0x8b0] ;  /* 0x00022c00ff527b82 */ /* 0x000e620000000a00 */
[----:B---3--:R-:W-:-:S07]  /*50b0*/  IMAD.IADD R46, R0, 0x1, R46 ;  /* 0x00000001002e7824 */ /* 0x008fce00078e022e */
[----:B------:R-:W3:Y:S08]  /*50c0*/  LDC.64 R80, c[0x0][0x8a8] ;  /* 0x00022a00ff507b82 */ /* 0x000ef00000000a00 */
[----:B--2-4-:R-:W1:Y:S02]  /*50d0*/  LDC R90, c[0x0][0x374] ;  /* 0x0000dd00ff5a7b82 */ /* 0x014e640000000800 */
.L_x_134:
[----:B------:R-:W-:Y:S02]  /*50e0*/  LEA R0, R105, UR48, 0x3 ;  /* 0x0000003069007c11 */ /* 0x000fe4000f8e18ff */
[----:B------:R-:W-:Y:S02]  /*50f0*/  SHF.L.U32 R2, R95, 0x1f, RZ ;  /* 0x0000001f5f027819 */ /* 0x000fe400000006ff */
[----:B-1----:R-:W-:Y:S02]  /*5100*/  LEA R16, R105, UR48, 0x4 ;  /* 0x0000003069107c11 */ /* 0x002fe4000f8e20ff */
[----:B------:R-:W2:Y:S02]  /*5110*/  SYNCS.PHASECHK.TRANS64.TRYWAIT P0, [R0+URZ+0xa0], R2 ;  /* 0x0000a002000075a7 */ /* 0x000ea400080011ff */
[----:B--23--:R-:W-:Y:S05]  /*5120*/  @!P0 BRA `(.L_x_91) ;  /* 0x00000048008c8947 */ /* 0x00cfea0003800000 */
.L_x_184:
[----:B------:R-:W4:Y:S01]  /*5130*/  LDC.64 R10, c[0x0][0xb10] ;  /* 0x0002c400ff0a7b82 */ /* 0x000f220000000a00 */
[----:B------:R-:W3:Y:S01]  /*5140*/  LDS.128 R16, [R16+0x130] ;  /* 0x0001300010107984 */ /* 0x000ee20000000c00 */
[----:B-1----:R-:W-:Y:S01]  /*5150*/  ISETP.NE.AND P1, PT, R41, 0x1, PT ;  /* 0x000000012900780c */ /* 0x002fe20003f25270 */
[----:B--2---:R-:W-:Y:S01]  /*5160*/  VIADD R0, R0, 0xb0 ;  /* 0x000000b000007836 */ /* 0x004fe20000000000 */
[----:B------:R-:W-:Y:S04]  /*5170*/  ISETP.GE.AND P0, PT, R40, 0x1, PT ;  /* 0x000000012800780c */ /* 0x000fe80003f06270 */
[----:B------:R-:W1:Y:S01]  /*5180*/  LDC.64 R8, c[0x0][0xb18] ;  /* 0x0002c600ff087b82 */ /* 0x000e620000000a00 */
[----:B------:R-:W-:Y:S01]  /*5190*/  PRMT R0, RZ, 0x654, R0 ;  /* 0x00000654ff007816 */ /* 0x000fe20000000000 */
[----:B------:R-:W-:Y:S01]  /*51a0*/  @!PT LDS RZ, [RZ] ;  /* 0x00000000fffff984 */ /* 0x000fe20000000800 */
[----:B------:R-:W-:Y:S01]  /*51b0*/  @!PT LDS RZ, [RZ] ;  /* 0x00000000fffff984 */ /* 0x000fe20000000800 */
[----:B------:R-:W-:Y:S01]  /*51c0*/  @!PT LDS RZ, [RZ] ;  /* 0x00000000fffff984 */ /* 0x000fe20000000800 */
[----:B------:R-:W-:Y:S01]  /*51d0*/  @!PT LDS RZ, [RZ] ;  /* 0x00000000fffff984 */ /* 0x000fe20000000800 */
[----:B------:R2:W-:Y:S06]  /*51e0*/  MEMBAR.ALL.CTA ;  /* 0x0000000000007992 */ /* 0x0005ec0000008000 */
[----:B--2---:R-:W2:Y:S01]  /*51f0*/  FENCE.VIEW.ASYNC.S ;  /* 0x00000000000073c6 */ /* 0x004ea20000000000 */
[----:B------:R-:W1:Y:S08]  /*5200*/  @!P1 LDC R12, c[0x0][0xb20] ;  /* 0x0002c800ff0c9b82 */ /* 0x000e700000000800 */
[----:B------:R-:W1:Y:S01]  /*5210*/  @!P1 LDC R7, c[0x0][0xb0c] ;  /* 0x0002c300ff079b82 */ /* 0x000e620000000800 */
[----:B--2---:R2:W-:Y:S01]  /*5220*/  SYNCS.ARRIVE.TRANS64.RED.A1T0 RZ, [R0+URZ], RZ ;  /* 0x000000ff00ff79a7 */ /* 0x0045e200081004ff */
[----:B---3--:R-:W-:Y:S04]  /*5230*/  LOP3.LUT P4, RZ, R18, 0x1, RZ, 0xc0, !PT ;  /* 0x0000000112ff7812 */ /* 0x008fe8000788c0ff */
[----:B------:R-:W-:Y:S09]  /*5240*/  P2R R103, PR, RZ, 0x10 ;  /* 0x00000010ff677803 */ /* 0x000ff20000000000 */
[----:B------:R-:W-:Y:S02]  /*5250*/  @P4 MOV R44, R16 ;  /* 0x00000010002c4202 */ /* 0x000fe40000000f00 */
[----:B------:R-:W-:Y:S01]  /*5260*/  @P4 LOP3.LUT R43, R17, 0xffff, RZ, 0xc0, !PT ;  /* 0x0000ffff112b4812 */ /* 0x000fe200078ec0ff */
[----:B--2-4-:R-:W-:Y:S06]  /*5270*/  @!P0 BRA `(.L_x_92) ;  /* 0x0000000000a48947 */ /* 0x014fec0003800000 */
[----:B------:R-:W-:Y:S01]  /*5280*/  IMAD.HI.U32 R0, R90, R39, RZ ;  /* 0x000000275a007227 */ /* 0x000fe200078e00ff */
[----:B------:R-:W-:Y:S02]  /*5290*/  ISETP.NE.AND P0, PT, R38, 0x1, PT ;  /* 0x000000012600780c */ /* 0x000fe40003f05270 */
[----:B------:R-:W-:Y:S01]  /*52a0*/  ISETP.NE.AND P2, PT, R40, 0x1, PT ;  /* 0x000000012800780c */ /* 0x000fe20003f45270 */
[----:B------:R-:W-:Y:S01]  /*52b0*/  IMAD.HI.U32 R4, R91, R84, RZ ;  /* 0x000000545b047227 */ /* 0x000fe200078e00ff */
[----:B------:R-:W-:Y:S02]  /*52c0*/  SHF.R.U32.HI R0, RZ, R89, R0 ;  /* 0x00000059ff007219 */ /* 0x000fe40000011600 */
[----:B------:R-:W-:Y:S01]  /*52d0*/  ISETP.NE.AND P3, PT, R42, 0x1, PT ;  /* 0x000000012a00780c */ /* 0x000fe20003f65270 */
[----:B------:R-:W-:Y:S01]  /*52e0*/  IMAD.HI.U32 R6, R43, R39, RZ ;  /* 0x000000272b067227 */ /* 0x000fe200078e00ff */
[-C--:B------:R-:W-:Y:S02]  /*52f0*/  SHF.R.U32.HI R4, RZ, R85.reuse, R4 ;  /* 0x00000055ff047219 */ /* 0x080fe40000011604 */
[----:B------:R-:W-:Y:S01]  /*5300*/  SEL R0, R90, R0, !P0 ;  /* 0x000000005a007207 */ /* 0x000fe20004000000 */
[----:B------:R-:W-:Y:S01]  /*5310*/  IMAD.HI.U32 R5, R44, R84, RZ ;  /* 0x000000542c057227 */ /* 0x000fe200078e00ff */
[----:B------:R-:W-:Y:S03]  /*5320*/  SEL R4, R91, R4, !P3 ;  /* 0x000000045b047207 */ /* 0x000fe60005800000 */
[-C--:B------:R-:W-:Y:S01]  /*5330*/  IMAD.HI.U32 R3, R0, R36.reuse, RZ ;  /* 0x0000002400037227 */ /* 0x080fe200078e00ff */
[----:B------:R-:W-:Y:S03]  /*5340*/  SHF.R.U32.HI R5, RZ, R85, R5 ;  /* 0x00000055ff057219 */ /* 0x000fe60000011605 */
[----:B------:R-:W-:Y:S01]  /*5350*/  IMAD.HI.U32 R2, R4, R36, RZ ;  /* 0x0000002404027227 */ /* 0x000fe200078e00ff */
[----:B------:R-:W-:Y:S02]  /*5360*/  @P2 SHF.R.U32.HI R0, RZ, R37, R3 ;  /* 0x00000025ff002219 */ /* 0x000fe40000011603 */
[----:B------:R-:W-:Y:S02]  /*5370*/  SHF.R.U32.HI R3, RZ, R89, R6 ;  /* 0x00000059ff037219 */ /* 0x000fe40000011606 */
[----:B------:R-:W-:Y:S01]  /*5380*/  @P2 SHF.R.U32.HI R4, RZ, R37, R2 ;  /* 0x00000025ff042219 */ /* 0x000fe20000011602 */
[----:B------:R-:W-:Y:S01]  /*5390*/  IMAD R0, R40, R0, RZ ;  /* 0x0000000028007224 */ /* 0x000fe200078e02ff */
[----:B------:R-:W-:Y:S02]  /*53a0*/  SEL R3, R43, R3, !P0 ;  /* 0x000000032b037207 */ /* 0x000fe40004000000 */
[----:B------:R-:W-:Y:S01]  /*53b0*/  SEL R2, R44, R5, !P3 ;  /* 0x000000052c027207 */ /* 0x000fe20005800000 */
[----:B------:R-:W-:Y:S01]  /*53c0*/  IMAD R5, R40, R4, RZ ;  /* 0x0000000428057224 */ /* 0x000fe200078e02ff */
[C---:B------:R-:W-:Y:S01]  /*53d0*/  ISETP.GE.AND P0, PT, R3.reuse, R0, PT ;  /* 0x000000000300720c */ /* 0x040fe20003f06270 */
[C---:B------:R-:W-:Y:S03]  /*53e0*/  IMAD.HI.U32 R0, R3.reuse, R36, RZ ;  /* 0x0000002403007227 */ /* 0x040fe600078e00ff */
[C---:B------:R-:W-:Y:S02]  /*53f0*/  ISETP.GE.OR P0, PT, R2.reuse, R5, P0 ;  /* 0x000000050200720c */ /* 0x040fe40000706670 */
[----:B------:R-:W-:Y:S04]  /*5400*/  SHF.R.U32.HI R0, RZ, R37, R0 ;  /* 0x00000025ff007219 */ /* 0x000fe80000011600 */
[C---:B------:R-:W-:Y:S05]  /*5410*/  SEL R6, R3.reuse, R0, !P2 ;  /* 0x0000000003067207 */ /* 0x040fea0005000000 */
        /* <DEDUP_REMOVED lines=14> */
[----:B------:R-:W-:Y:S07]  /*5500*/  IMAD R43, R3, R38, R43 ;  /* 0x00000026032b7224 */ /* 0x000fee00078e022b */
.L_x_92:
[----:B-1----:R-:W-:Y:S01]  /*5510*/  @!P1 ISETP.NE.AND P0, PT, R8, 0x1, PT ;  /* 0x000000010800980c */ /* 0x002fe20003f05270 */
[----:B------:R-:W-:Y:S01]  /*5520*/  @!P1 IMAD.HI.U32 R2, R43, R9, RZ ;  /* 0x000000092b029227 */ /* 0x000fe200078e00ff */
[----:B------:R-:W-:Y:S01]  /*5530*/  R2UR UR42, R21 ;  /* 0x00000000152a72ca */ /* 0x000fe200000e0000 */
[----:B------:R-:W-:Y:S01]  /*5540*/  BSSY.RECONVERGENT B6, `(.L_x_93) ;  /* 0x0000031000067945 */ /* 0x000fe20003800200 */
[----:B------:R-:W-:Y:S01]  /*5550*/  R2UR UR41, R20 ;  /* 0x00000000142972ca */ /* 0x000fe200000e0000 */
[C---:B------:R-:W-:Y:S01]  /*5560*/  @!P1 IMAD.HI.U32 R0, R44.reuse, R10, RZ ;  /* 0x0000000a2c009227 */ /* 0x040fe200078e00ff */
[----:B------:R-:W-:Y:S02]  /*5570*/  @!P1 SHF.R.U32.HI R2, RZ, R12, R2 ;  /* 0x0000000cff029219 */ /* 0x000fe40000011602 */
[----:B------:R-:W-:Y:S01]  /*5580*/  @!P1 ISETP.NE.AND P2, PT, R7, 0x1, PT ;  /* 0x000000010700980c */ /* 0x000fe20003f45270 */
[----:B------:R-:W-:Y:S01]  /*5590*/  VIADD R105, R105, 0x1 ;  /* 0x0000000169697836 */ /* 0x000fe20000000000 */
[----:B------:R-:W-:Y:S02]  /*55a0*/  @!P1 SEL R2, R43, R2, !P0 ;  /* 0x000000022b029207 */ /* 0x000fe40004000000 */
[----:B------:R-:W-:Y:S02]  /*55b0*/  @!P1 SHF.R.U32.HI R0, RZ, R11, R0 ;  /* 0x0000000bff009219 */ /* 0x000fe40000011600 */
[----:B------:R-:W-:Y:S01]  /*55c0*/  LOP3.LUT P0, RZ, R93, 0x1b0, RZ, 0xc0, !PT ;  /* 0x000001b05dff7812 */ /* 0x000fe2000780c0ff */
[----:B------:R-:W-:Y:S01]  /*55d0*/  USHF.L.U32 UR42, UR42, 0x7, URZ ;  /* 0x000000072a2a7899 */ /* 0x000fe200080006ff */
[----:B------:R-:W-:Y:S01]  /*55e0*/  @!P1 SEL R3, R44, R0, !P2 ;  /* 0x000000002c039207 */ /* 0x000fe20005000000 */
[----:B------:R-:W-:Y:S01]  /*55f0*/  USHF.L.U32 UR41, UR41, 0x7, URZ ;  /* 0x0000000729297899 */ /* 0x000fe200080006ff */
[----:B------:R-:W-:Y:S03]  /*5600*/  @P4 SHF.R.U32.HI R94, RZ, 0x10, R17 ;  /* 0x00000010ff5e4819 */ /* 0x000fe60000011611 */
[----:B------:R-:W-:Y:S02]  /*5610*/  @!P1 IMAD.IADD R0, R2, 0x1, -R3 ;  /* 0x0000000102009824 */ /* 0x000fe400078e0a03 */
[----:B------:R-:W-:Y:S02]  /*5620*/  @!P1 IMAD.IADD R2, R3, 0x1, -R2 ;  /* 0x0000000103029824 */ /* 0x000fe400078e0a02 */
[----:B------:R-:W-:Y:S02]  /*5630*/  @!P1 IMAD R44, R0, R7, R44 ;  /* 0x00000007002c9224 */ /* 0x000fe400078e022c */
[----:B------:R-:W-:Y:S01]  /*5640*/  @!P1 IMAD R43, R2, R8, R43 ;  /* 0x00000008022b9224 */ /* 0x000fe200078e022b */
[----:B------:R-:W-:Y:S06]  /*5650*/  @!P0 BRA `(.L_x_94) ;  /* 0x00000000007c8947 */ /* 0x000fec0003800000 */
[----:B------:R-:W1:Y:S01]  /*5660*/  LDCU.64 UR8, c[0x4][0x80] ;  /* 0x01001000ff0877ac */ /* 0x000e620008000a00 */
[----:B------:R-:W-:Y:S01]  /*5670*/  MOV R2, 0x0 ;  /* 0x0000000000027802 */ /* 0x000fe20000000f00 */
[----:B------:R-:W-:Y:S02]  /*5680*/  HFMA2 R12, -RZ, RZ, 0, 5.9604644775390625e-08 ;  /* 0x00000001ff0c7431 */ /* 0x000fe400000001ff */
[----:B------:R-:W-:Y:S01]  /*5690*/  IMAD.MOV.U32 R8, RZ, RZ, 0x70 ;  /* 0x00000070ff087424 */ /* 0x000fe200078e00ff */
[----:B------:R2:W3:Y:S01]  /*56a0*/  LDC.64 R14, c[0x4][R2] ;  /* 0x01000000020e7b82 */ /* 0x0004e20000000a00 */
[----:B------:R-:W4:Y:S01]  /*56b0*/  LDCU.64 UR6, c[0x4][0x88] ;  /* 0x01001100ff0677ac */ /* 0x000f220008000a00 */
[----:B------:R-:W-:Y:S01]  /*56c0*/  IMAD.MOV.U32 R13, RZ, RZ, RZ ;  /* 0x000000ffff0d7224 */ /* 0x000fe200078e00ff */
[----:B------:R-:W2:Y:S01]  /*56d0*/  LDCU.64 UR4, c[0x4][0x8] ;  /* 0x01000100ff0477ac */ /* 0x000ea20008000a00 */
[----:B-1----:R-:W-:Y:S01]  /*56e0*/  MOV R5, UR9 ;  /* 0x0000000900057c02 */ /* 0x002fe20008000f00 */
[----:B------:R-:W-:Y:S01]  /*56f0*/  IMAD.U32 R4, RZ, RZ, UR8 ;  /* 0x00000008ff047e24 */ /* 0x000fe2000f8e00ff */
[----:B----4-:R-:W-:Y:S01]  /*5700*/  MOV R7, UR7 ;  /* 0x0000000700077c02 */ /* 0x010fe20008000f00 */
[----:B------:R-:W-:Y:S01]  /*5710*/  IMAD.U32 R6, RZ, RZ, UR6 ;  /* 0x00000006ff067e24 */ /* 0x000fe2000f8e00ff */
[----:B--2---:R-:W-:Y:S01]  /*5720*/  MOV R11, UR5 ;  /* 0x00000005000b7c02 */ /* 0x004fe20008000f00 */
[----:B------:R-:W-:Y:S02]  /*5730*/  IMAD.U32 R10, RZ, RZ, UR4 ;  /* 0x00000004ff0a7e24 */ /* 0x000fe4000f8e00ff */
[----:B------:R-:W-:Y:S07]  /*5740*/  LEPC R20, `(.L_x_95) ;  /* 0x000000001014794e */ /* 0x000fee0000000000 */
[----:B---3-5:R-:W-:Y:S05]  /*5750*/  CALL.ABS.NOINC R14 ;  /* 0x000000000e007343 */ /* 0x028fea0003c00000 */
.L_x_95:
[----:B------:R-:W1:Y:S01]  /*5760*/  LDCU.64 UR8, c[0x4][0x80] ;  /* 0x01001000ff0877ac */ /* 0x000e620008000a00 */
[----:B------:R-:W2:Y:S01]  /*5770*/  LDC.64 R2, c[0x4][R2] ;  /* 0x0100000002027b82 */ /* 0x000ea20000000a00 */
[----:B------:R-:W-:Y:S02]  /*5780*/  HFMA2 R12, -RZ, RZ, 0, 5.9604644775390625e-08 ;  /* 0x00000001ff0c7431 */ /* 0x000fe400000001ff */
[----:B------:R-:W-:Y:S02]  /*5790*/  IMAD.MOV.U32 R8, RZ, RZ, 0x70 ;  /* 0x00000070ff087424 */ /* 0x000fe400078e00ff */
[----:B------:R-:W-:Y:S01]  /*57a0*/  IMAD.MOV.U32 R13, RZ, RZ, RZ ;  /* 0x000000ffff0d7224 */ /* 0x000fe200078e00ff */
[----:B------:R-:W3:Y:S01]  /*57b0*/  LDCU.64 UR6, c[0x4][0x88] ;  /* 0x01001100ff0677ac */ /* 0x000ee20008000a00 */
[----:B------:R-:W4:Y:S01]  /*57c0*/  LDCU.64 UR4, c[0x4][0x8] ;  /* 0x01000100ff0477ac */ /* 0x000f220008000a00 */
[----:B-1----:R-:W-:Y:S02]  /*57d0*/  MOV R4, UR8 ;  /* 0x0000000800047c02 */ /* 0x002fe40008000f00 */
[----:B------:R-:W-:Y:S02]  /*57e0*/  MOV R5, UR9 ;  /* 0x0000000900057c02 */ /* 0x000fe40008000f00 */
[----:B---3--:R-:W-:Y:S01]  /*57f0*/  MOV R7, UR7 ;  /* 0x0000000700077c02 */ /* 0x008fe20008000f00 */
[----:B------:R-:W-:Y:S01]  /*5800*/  IMAD.U32 R6, RZ, RZ, UR6 ;  /* 0x00000006ff067e24 */ /* 0x000fe2000f8e00ff */
[----:B----4-:R-:W-:Y:S01]  /*5810*/  MOV R11, UR5 ;  /* 0x00000005000b7c02 */ /* 0x010fe20008000f00 */
[----:B------:R-:W-:Y:S02]  /*5820*/  IMAD.U32 R10, RZ, RZ, UR4 ;  /* 0x00000004ff0a7e24 */ /* 0x000fe4000f8e00ff */
[----:B------:R-:W-:Y:S07]  /*5830*/  LEPC R20, `(.L_x_94) ;  /* 0x000000001014794e */ /* 0x000fee0000000000 */
[----:B--2---:R-:W-:Y:S05]  /*5840*/  CALL.ABS.NOINC R2 ;  /* 0x0000000002007343 */ /* 0x004fea0003c00000 */
.L_x_94:
[----:B------:R-:W-:Y:S05]  /*5850*/  BSYNC.RECONVERGENT B6 ;  /* 0x0000000000067941 */ /* 0x000fea0003800200 */
.L_x_93:
[----:B------:R-:W-:Y:S01]  /*5860*/  ISETP.NE.U32.AND P4, PT, R82, RZ, PT ;  /* 0x000000ff5200720c */ /* 0x000fe20003f85070 */
[----:B------:R-:W-:Y:S01]  /*5870*/  UISETP.NE.AND UP2, UPT, UR50, URZ, UPT ;  /* 0x000000ff3200728c */ /* 0x000fe2000bf45270 */
[----:B------:R-:W-:Y:S01]  /*5880*/  ISETP.NE.U32.AND P2, PT, RZ, UR38, PT ;  /* 0x00000026ff007c0c */ /* 0x000fe2000bf45070 */
[----:B------:R-:W-:Y:S01]  /*5890*/  UISETP.NE.U32.AND UP1, UPT, UR44, URZ, UPT ;  /* 0x000000ff2c00728c */ /* 0x000fe2000bf25070 */
[----:B------:R-:W-:Y:S01]  /*58a0*/  ISETP.NE.AND.EX P4, PT, R83, RZ, PT, P4 ;  /* 0x000000ff5300720c */ /* 0x000fe20003f85340 */
[----:B------:R-:W-:Y:S01]  /*58b0*/  UPLOP3.LUT UP0, UPT, UPT, UPT, UPT, 0x40, 0x4 ;  /* 0x000000000004789c */ /* 0x000fe20003f0e870 */
[----:B------:R-:W-:Y:S01]  /*58c0*/  ISETP.NE.AND.EX P2, PT, RZ, UR39, PT, P2 ;  /* 0x00000027ff007c0c */ /* 0x000fe2000bf45320 */
[----:B------:R-:W-:Y:S01]  /*58d0*/  UISETP.NE.AND.EX UP1, UPT, UR45, URZ, UPT, UP1 ;  /* 0x000000ff2d00728c */ /* 0x000fe2000bf25310 */
[----:B------:R-:W-:Y:S04]  /*58e0*/  PLOP3.LUT P1, PT, PT, PT, UP2, 0x80, 0x8 ;  /* 0x000000000008781c */ /* 0x000fe80003f2f028 */
[----:B------:R-:W-:Y:S06]  /*58f0*/  @UP2 UPLOP3.LUT UP0, UPT, UPT, UPT, UP1, 0x80, 0x8 ;  /* 0x000000000008289c */ /* 0x000fec0003f0f010 */
[----:B------:R-:W-:Y:S01]  /*5900*/  PLOP3.LUT P0, PT, PT, PT, UP0, 0x80, 0x8 ;  /* 0x000000000008781c */ /* 0x000fe20003f0f008 */
[----:B------:R-:W-:Y:S01]  /*5910*/  @!UPT UIADD3 URZ, UPT, UPT, URZ, URZ, URZ ;  /* 0x000000fffffff290 */ /* 0x000fe2000fffe0ff */
[----:B------:R-:W-:Y:S11]  /*5920*/  BRA.U !UP1, `(.L_x_96) ;  /* 0x0000000109387547 */ /* 0x000ff6000b800000 */
[----:B------:R-:W-:Y:S01]  /*5930*/  UISETP.NE.U32.AND UP0, UPT, UR38, URZ, UPT ;  /* 0x000000ff2600728c */ /* 0x000fe2000bf05070 */
[----:B------:R-:W-:Y:S02]  /*5940*/  HFMA2 R0, -RZ, RZ, 0, 5.9604644775390625e-08 ;  /* 0x00000001ff007431 */ /* 0x000fe400000001ff */
[----:B------:R-:W-:Y:S01]  /*5950*/  IMAD.MOV.U32 R88, RZ, RZ, 0x1 ;  /* 0x00000001ff587424 */ /* 0x000fe200078e00ff */
[----:B------:R-:W-:Y:S06]  /*5960*/  UISETP.NE.AND.EX UP0, UPT, UR39, URZ, UPT, UP0 ;  /* 0x000000ff2700728c */ /* 0x000fec000bf05300 */
[----:B------:R-:W-:Y:S05]  /*5970*/  PLOP3.LUT P3, PT, PT, PT, UP0, 0x80, 0x8 ;  /* 0x000000000008781c */ /* 0x000fea0003f6f008 */
[----:B------:R-:W1:Y:S01]  /*5980*/  @UP0 LDCU.64 UR6, c[0x0][0x888] ;  /* 0x00011100ff0607ac */ /* 0x000e620008000a00 */
[----:B------:R-:W-:Y:S07]  /*5990*/  @UP0 UIMAD UR4, UR36, UR44, URZ ;  /* 0x0000002c240402a4 */ /* 0x000fee000f8e02ff */
[----:B------:R-:W-:Y:S01]  /*59a0*/  @!P3 PRMT R88, R0, 0x7610, R88 ;  /* 0x000076100058b816 */ /* 0x000fe20000000058 */
[----:B-1----:R-:W-:Y:S03]  /*59b0*/  @UP0 UIMAD.WIDE UR6, UR4, 0x4, UR6 ;  /* 0x00000004040608a5 */ /* 0x002fe6000f8e0206 */
[----:B------:R-:W1:Y:S03]  /*59c0*/  @!UP0 LDCU UR4, c[0x0][0x880] ;  /* 0x00011000ff0487ac */ /* 0x000e660008000800 */
[----:B------:R-:W-:Y:S01]  /*59d0*/  IMAD.U32 R2, RZ, RZ, UR6 ;  /* 0x00000006ff027e24 */ /* 0x000fe2000f8e00ff */
[----:B------:R-:W-:Y:S05]  /*59e0*/  MOV R3, UR7 ;  /* 0x0000000700037c02 */ /* 0x000fea0008000f00 */
[----:B-----5:R2:W5:Y:S02]  /*59f0*/  @P3 LDG.E R49, desc[UR46][R2.64] ;  /* 0x0000002e02313981 */ /* 0x020564000c1e1900 */
[----:B-12---:R-:W-:Y:S02]  /*5a00*/  @!P3 IMAD.U32 R49, RZ, RZ, UR4 ;  /* 0x00000004ff31be24 */ /* 0x006fe4000f8e00ff */
.L_x_96:
[----:B------:R-:W-:Y:S05]  /*5a10*/  @!P4 BRA `(.L_x_97) ;  /* 0x000000000020c947 */ /* 0x000fea0003800000 */
[----:B------:R-:W-:Y:S04]  /*5a20*/  ISETP.NE.U32.AND P3, PT, R80, RZ, PT ;  /* 0x000000ff5000720c */ /* 0x000fe80003f65070 */
[----:B------:R-:W-:Y:S11]  /*5a30*/  ISETP.NE.AND.EX P3, PT, R81, RZ, PT, P3 ;  /* 0x000000ff5100720c */ /* 0x000ff60003f65330 */
[----:B------:R-:W-:Y:S02]  /*5a40*/  @!UPT UIADD3 URZ, UPT, UPT, URZ, URZ, URZ ;  /* 0x000000fffffff290 */ /* 0x000fe4000fffe0ff */
[----:B------:R-:W1:Y:S01]  /*5a50*/  @P3 LDC.64 R2, c[0x0][0x8a8] ;  /* 0x00022a00ff023b82 */ /* 0x000e620000000a00 */
[----:B------:R-:W-:Y:S04]  /*5a60*/  @P3 IMAD R0, R82, UR36, RZ ;  /* 0x0000002452003c24 */ /* 0x000fe8000f8e02ff */
[----:B-1----:R-:W-:Y:S05]  /*5a70*/  @P3 IMAD.WIDE R2, R0, 0x4, R2 ;  /* 0x0000000400023825 */ /* 0x002fea00078e0202 */
[----:B-----5:R1:W5:Y:S02]  /*5a80*/  @P3 LDG.E R47, desc[UR46][R2.64] ;  /* 0x0000002e022f3981 */ /* 0x020364000c1e1900 */
[----:B-1----:R-:W2:Y:S02]  /*5a90*/  @!P3 LDC R47, c[0x0][0x8a0] ;  /* 0x00022800ff2fbb82 */ /* 0x002ea40000000800 */
.L_x_97:
[----:B-----5:R-:W-:Y:S01]  /*5aa0*/  FSETP.NEU.AND P3, PT, R49, RZ, PT ;  /* 0x000000ff3100720b */ /* 0x020fe20003f6d000 */
[----:B------:R-:W-:Y:S01]  /*5ab0*/  BSSY B1, `(.L_x_98) ;  /* 0x0000039000017945 */ /* 0x000fe20003800000 */
[----:B------:R-:W-:Y:S01]  /*5ac0*/  SEL R3, RZ, 0xffffffff, P2 ;  /* 0xffffffffff037807 */ /* 0x000fe20001000000 */
[----:B------:R-:W-:Y:S01]  /*5ad0*/  IMAD.MOV.U32 R66, RZ, RZ, 0x1 ;  /* 0x00000001ff427424 */ /* 0x000fe200078e00ff */
[----:B------:R-:W-:Y:S01]  /*5ae0*/  @P1 LOP3.LUT P2, RZ, R88, 0xff, RZ, 0xc0, !PT ;  /* 0x000000ff58ff1812 */ /* 0x000fe2000784c0ff */
[----:B------:R-:W-:Y:S01]  /*5af0*/  IMAD R48, R45, 0x80, R46 ;  /* 0x000000802d307824 */ /* 0x000fe200078e022e */
[----:B------:R-:W-:Y:S01]  /*5b00*/  @P1 SEL R0, RZ, 0xffffffff, P3 ;  /* 0xffffffffff001807 */ /* 0x000fe20001800000 */
[----:B------:R-:W-:Y:S01]  /*5b10*/  IMAD R106, R101, -0x10, R99 ;  /* 0xfffffff0656a7824 */ /* 0x000fe200078e0263 */
[----:B------:R-:W-:Y:S01]  /*5b20*/  LOP3.LUT R97, R97, 0x1, RZ, 0x3c, !PT ;  /* 0x0000000161617812 */ /* 0x000fe200078e3cff */
[----:B------:R-:W-:Y:S01]  /*5b30*/  IMAD.MOV.U32 R65, RZ, RZ, RZ ;  /* 0x000000ffff417224 */ /* 0x000fe200078e00ff */
[----:B------:R-:W-:Y:S02]  /*5b40*/  @P0 SEL R0, R3, R0, !P2 ;  /* 0x0000000003000207 */ /* 0x000fe40005000000 */
[----:B------:R-:W-:Y:S02]  /*5b50*/  CS2R R78, SRZ ;  /* 0x00000000004e7805 */ /* 0x000fe4000001ff00 */
[----:B------:R-:W-:Y:S02]  /*5b60*/  LEA R64, R45, UR48, 0x3 ;  /* 0x000000302d407c11 */ /* 0x000fe4000f8e18ff */
[----:B------:R-:W-:Y:S02]  /*5b70*/  CS2R R76, SRZ ;  /* 0x00000000004c7805 */ /* 0x000fe4000001ff00 */
[----:B------:R-:W-:Y:S02]  /*5b80*/  @P1 LOP3.LUT R0, R0, 0x1, RZ, 0xc0, !PT ;  /* 0x0000000100001812 */ /* 0x000fe400078ec0ff */
[----:B------:R-:W-:Y:S02]  /*5b90*/  CS2R R70, SRZ ;  /* 0x0000000000467805 */ /* 0x000fe4000001ff00 */
[----:B------:R-:W-:Y:S02]  /*5ba0*/  PLOP3.LUT P2, PT, PT, PT, UP1, 0x80, 0x8 ;  /* 0x000000000008781c */ /* 0x000fe40003f4f018 */
[----:B------:R-:W-:Y:S02]  /*5bb0*/  CS2R R68, SRZ ;  /* 0x0000000000447805 */ /* 0x000fe4000001ff00 */
[----:B------:R-:W-:Y:S02]  /*5bc0*/  ISETP.NE.U32.OR P5, PT, R0, 0x1, !P1 ;  /* 0x000000010000780c */ /* 0x000fe40004fa5470 */
[----:B------:R-:W-:Y:S02]  /*5bd0*/  CS2R R62, SRZ ;  /* 0x00000000003e7805 */ /* 0x000fe4000001ff00 */
[----:B------:R-:W-:Y:S02]  /*5be0*/  LOP3.LUT P4, R104, R88, 0xff, RZ, 0xc0, !PT ;  /* 0x000000ff58687812 */ /* 0x000fe4000788c0ff */
[----:B------:R-:W-:Y:S02]  /*5bf0*/  CS2R R60, SRZ ;  /* 0x00000000003c7805 */ /* 0x000fe4000001ff00 */
[----:B------:R-:W-:Y:S02]  /*5c00*/  SEL R2, RZ, 0xffffffff, P3 ;  /* 0xffffffffff027807 */ /* 0x000fe40001800000 */
[----:B------:R-:W-:Y:S02]  /*5c10*/  CS2R R58, SRZ ;  /* 0x00000000003a7805 */ /* 0x000fe4000001ff00 */
[----:B------:R-:W-:Y:S02]  /*5c20*/  P2R R107, PR, RZ, 0x20 ;  /* 0x00000020ff6b7803 */ /* 0x000fe40000000000 */
[----:B------:R-:W-:Y:S02]  /*5c30*/  CS2R R56, SRZ ;  /* 0x0000000000387805 */ /* 0x000fe4000001ff00 */
[----:B------:R-:W-:Y:S02]  /*5c40*/  @P2 SEL R2, R3, R2, !P4 ;  /* 0x0000000203022207 */ /* 0x000fe40006000000 */
[----:B------:R-:W-:Y:S02]  /*5c50*/  @P5 SHF.L.U32 R0, R97, 0x1f, RZ ;  /* 0x0000001f61005819 */ /* 0x000fe400000006ff */
[----:B------:R-:W-:Y:S02]  /*5c60*/  LOP3.LUT R2, R2, 0x1, RZ, 0xc0, !PT ;  /* 0x0000000102027812 */ /* 0x000fe400078ec0ff */
[----:B------:R1:W3:Y:S02]  /*5c70*/  @P5 SYNCS.PHASECHK.TRANS64.TRYWAIT P1, [UR48+0x50], R0 ;  /* 0x00005000ff0055a7 */ /* 0x0002e40008021130 */
[----:B------:R-:W-:Y:S04]  /*5c80*/  ISETP.NE.U32.AND P2, PT, R2, 0x1, PT ;  /* 0x000000010200780c */ /* 0x000fe80003f45070 */
[----:B------:R-:W-:Y:S02]  /*5c90*/  P2R R67, PR, RZ, 0x4 ;  /* 0x00000004ff437803 */ /* 0x000fe40000000000 */
[----:B-1----:R-:W-:Y:S04]  /*5ca0*/  SHF.L.U32 R0, R96, 0x1f, RZ ;  /* 0x0000001f60007819 */ /* 0x002fe800000006ff */
[----:B------:R1:W4:Y:S01]  /*5cb0*/  SYNCS.PHASECHK.TRANS64.TRYWAIT P0, [R64+URZ+0xc0], R0 ;  /* 0x0000c000400075a7 */ /* 0x00032200080011ff */
[----:B---3--:R-:W-:Y:S01]  /*5cc0*/  @P5 SEL R66, RZ, 0x1, !P1 ;  /* 0x00000001ff425807 */ /* 0x008fe20004800000 */
[----:B-1----:R-:W-:Y:S06]  /*5cd0*/  @!P5 BRA `(.L_x_99) ;  /* 0x000000000058d947 */ /* 0x002fec0003800000 */
[----:B------:R-:W-:Y:S01]  /*5ce0*/  IMAD.MOV.U32 R79, RZ, RZ, RZ ;  /* 0x000000ffff4f7224 */ /* 0x000fe200078e00ff */
[----:B------:R-:W-:Y:S01]  /*5cf0*/  ISETP.NE.AND P1, PT, R66, RZ, PT ;  /* 0x000000ff4200720c */ /* 0x000fe20003f25270 */
[----:B------:R-:W-:Y:S01]  /*5d00*/  BSSY B0, `(.L_x_100) ;  /* 0x000000c000007945 */ /* 0x000fe20003800000 */
[----:B------:R-:W-:Y:S02]  /*5d10*/  CS2R R58, SRZ ;  /* 0x00000000003a7805 */ /* 0x000fe4000001ff00 */
[----:B------:R-:W-:Y:S02]  /*5d20*/  CS2R R56, SRZ ;  /* 0x0000000000387805 */ /* 0x000fe4000001ff00 */
[----:B------:R-:W-:Y:S02]  /*5d30*/  CS2R R62, SRZ ;  /* 0x00000000003e7805 */ /* 0x000fe4000001ff00 */
[----:B------:R-:W-:Y:S02]  /*5d40*/  CS2R R60, SRZ ;  /* 0x00000000003c7805 */ /* 0x000fe4000001ff00 */
[----:B------:R-:W-:Y:S02]  /*5d50*/  CS2R R70, SRZ ;  /* 0x0000000000467805 */ /* 0x000fe4000001ff00 */
[----:B------:R-:W-:Y:S02]  /*5d60*/  CS2R R68, SRZ ;  /* 0x0000000000447805 */ /* 0x000fe4000001ff00 */
[----:B------:R-:W-:Y:S01]  /*5d70*/  CS2R R76, SRZ ;  /* 0x00000000004c7805 */ /* 0x000fe2000001ff00 */
[----:B------:R-:W-:Y:S06]  /*5d80*/  @P1 BRA `(.L_x_101) ;  /* 0x00000000000c1947 */ /* 0x000fec0003800000 */
[----:B------:R-:W-:Y:S04]  /*5d90*/  SHF.L.U32 R3, R97, 0x1f, RZ ;  /* 0x0000001f61037819 */ /* 0x000fe800000006ff */
[----:B------:R-:W1:Y:S02]  /*5da0*/  SYNCS.PHASECHK.TRANS64.TRYWAIT P1, [UR48+0x50], R3 ;  /* 0x00005003ff0075a7 */ /* 0x000e640008021130 */
[----:B-1----:R-:W-:Y:S05]  /*5db0*/  @!P1 BRA `(.L_x_102) ;  /* 0x0000003c007c9947 */ /* 0x002fea0003800000 */
.L_x_101:
[----:B------:R-:W-:Y:S05]  /*5dc0*/  BSYNC B0 ;  /* 0x0000000000007941 */ /* 0x000fea0003800000 */
.L_x_100:
[----:B------:R-:W-:Y:S01]  /*5dd0*/  ISETP.NE.AND P1, PT, R67, RZ, PT ;  /* 0x000000ff4300720c */ /* 0x000fe20003f25270 */
[----:B------:R-:W-:Y:S11]  /*5de0*/  HFMA2 R65, -RZ, RZ, 0, 5.9604644775390625e-08 ;  /* 0x00000001ff417431 */ /* 0x000ff600000001ff */
[----:B------:R-:W-:Y:S01]  /*5df0*/  @!UPT UIADD3 URZ, UPT, UPT, URZ, URZ, URZ ;  /* 0x000000fffffff290 */ /* 0x000fe2000fffe0ff */
[----:B------:R3:W1:Y:S04]  /*5e00*/  @P1 LDS.128 R56, [R100] ;  /* 0x0000000064381984 */ /* 0x0006680000000c00 */
[----:B------:R3:W1:Y:S04]  /*5e10*/  @P1 LDS.128 R60, [R99+0x10] ;  /* 0x00001000633c1984 */ /* 0x0006680000000c00 */
[----:B------:R3:W1:Y:S04]  /*5e20*/  @P1 LDS.128 R68, [R98+0x20] ;  /* 0x0000200062441984 */ /* 0x0006680000000c00 */
[----:B------:R3:W1:Y:S02]  /*5e30*/  @P1 LDS.128 R76, [R106+0x30] ;  /* 0x000030006a4c1984 */ /* 0x0006640000000c00 */
.L_x_99:
[----:B------:R-:W-:Y:S05]  /*5e40*/  BSYNC B1 ;  /* 0x0000000000017941 */ /* 0x000fea0003800000 */
.L_x_98:
[----:B-1----:R-:W-:Y:S04]  /*5e50*/  SHF.R.U32.HI R2, RZ, 0x15, R48 ;  /* 0x00000015ff027819 */ /* 0x002fe80000011630 */
[----:B------:R-:W-:Y:S01]  /*5e60*/  LOP3.LUT P1, RZ, R2, 0x3, R92, 0x48, !PT ;  /* 0x0000000302ff7812 */ /* 0x000fe2000782485c */
[----:B------:R-:W-:Y:S01]  /*5e70*/  @!UPT UIADD3 URZ, UPT, UPT, URZ, URZ, URZ ;  /* 0x000000fffffff290 */ /* 0x000fe2000fffe0ff */
[----:B----4-:R-:W-:Y:S11]  /*5e80*/  @P0 BRA `(.L_x_103) ;  /* 0x0000000000080947 */ /* 0x010ff60003800000 */
[----:B------:R-:W1:Y:S02]  /*5e90*/  SYNCS.PHASECHK.TRANS64.TRYWAIT P0, [R64+URZ+0xc0], R0 ;  /* 0x0000c000400075a7 */ /* 0x000e6400080011ff */
[----:B-1----:R-:W-:Y:S05]  /*5ea0*/  @!P0 BRA `(.L_x_104) ;  /* 0x0000003c00588947 */ /* 0x002fea0003800000 */
.L_x_103:
[----:B------:R-:W-:Y:S05]  /*5eb0*/  @!P1 BRA `(.L_x_105) ;  /* 0x0000000000409947 */ /* 0x000fea0003800000 */
[----:B------:R-:W4:Y:S01]  /*5ec0*/  LDCU.64 UR8, c[0x4][0x70] ;  /* 0x01000e00ff0877ac */ /* 0x000f220008000a00 */
[----:B------:R-:W-:Y:S01]  /*5ed0*/  MOV R3, 0x0 ;  /* 0x0000000000037802 */ /* 0x000fe20000000f00 */
[----:B------:R-:W-:Y:S02]  /*5ee0*/  HFMA2 R12, -RZ, RZ, 0, 5.9604644775390625e-08 ;  /* 0x00000001ff0c7431 */ /* 0x000fe400000001ff */
[----:B------:R-:W-:Y:S02]  /*5ef0*/  IMAD.MOV.U32 R8, RZ, RZ, 0x192 ;  /* 0x00000192ff087424 */ /* 0x000fe400078e00ff */
[----:B------:R-:W-:Y:S01]  /*5f00*/  IMAD.MOV.U32 R13, RZ, RZ, RZ ;  /* 0x000000ffff0d7224 */ /* 0x000fe200078e00ff */
[----:B------:R-:W5:Y:S01]  /*5f10*/  LDCU.64 UR6, c[0x4][0x78] ;  /* 0x01000f00ff0677ac */ /* 0x000f620008000a00 */
[----:B------:R-:W1:Y:S01]  /*5f20*/  LDC.64 R2, c[0x4][R3] ;  /* 0x0100000003027b82 */ /* 0x000e620000000a00 */
[----:B------:R-:W2:Y:S01]  /*5f30*/  LDCU.64 UR4, c[0x4][0x10] ;  /* 0x01000200ff0477ac */ /* 0x000ea20008000a00 */
[----:B----4-:R-:W-:Y:S01]  /*5f40*/  MOV R5, UR9 ;  /* 0x0000000900057c02 */ /* 0x010fe20008000f00 */
[----:B------:R-:W-:Y:S01]  /*5f50*/  IMAD.U32 R4, RZ, RZ, UR8 ;  /* 0x00000008ff047e24 */ /* 0x000fe2000f8e00ff */
[----:B-----5:R-:W-:Y:S01]  /*5f60*/  MOV R7, UR7 ;  /* 0x0000000700077c02 */ /* 0x020fe20008000f00 */
[----:B------:R-:W-:Y:S01]  /*5f70*/  IMAD.U32 R6, RZ, RZ, UR6 ;  /* 0x00000006ff067e24 */ /* 0x000fe2000f8e00ff */
[----:B--2---:R-:W-:Y:S01]  /*5f80*/  MOV R11, UR5 ;  /* 0x00000005000b7c02 */ /* 0x004fe20008000f00 */
[----:B------:R-:W-:Y:S02]  /*5f90*/  IMAD.U32 R10, RZ, RZ, UR4 ;  /* 0x00000004ff0a7e24 */ /* 0x000fe4000f8e00ff */
[----:B------:R-:W-:Y:S07]  /*5fa0*/  LEPC R20, `(.L_x_105) ;  /* 0x000000001014794e */ /* 0x000fee0000000000 */
[----:B-1-3--:R-:W-:Y:S05]  /*5fb0*/  CALL.ABS.NOINC R2 ;  /* 0x0000000002007343 */ /* 0x00afea0003c00000 */
.L_x_105:
[----:B------:R-:W-:Y:S05]  /*5fc0*/  WARPSYNC.ALL ;  /* 0x0000000000007948 */ /* 0x000fea0003800000 */
[----:B------:R-:W-:Y:S01]  /*5fd0*/  R2UR UR4, R48 ;  /* 0x00000000300472ca */ /* 0x000fe200000e0000 */
[--C-:B------:R-:W-:Y:S01]  /*5fe0*/  HADD2.F32 R50, -RZ, R56.reuse.H0_H0 ;  /* 0x20000038ff327230 */ /* 0x100fe20000004100 */
[----:B------:R-:W-:Y:S01]  /*5ff0*/  ISETP.NE.AND P0, PT, R102, RZ, PT ;  /* 0x000000ff6600720c */ /* 0x000fe20003f05270 */
[----:B------:R-:W-:Y:S01]  /*6000*/  HADD2.F32 R51, -RZ, R56.H1_H1 ;  /* 0x30000038ff337230 */ /* 0x000fe20000004100 */
[----:B------:R-:W-:Y:S01]  /*6010*/  BSSY.RECONVERGENT B0, `(.L_x_106) ;  /* 0x0000086000007945 */ /* 0x000fe20003800200 */
[--C-:B------:R-:W-:Y:S08]  /*6020*/  HADD2.F32 R52, -RZ, R57.reuse.H0_H0 ;  /* 0x20000039ff347230 */ /* 0x100ff00000004100 */
[----:B------:R-:W1:Y:S02]  /*6030*/  LDTM.x32 R4, tmem[UR4] ;  /* 0x00000004000479ee */ /* 0x000e6400082c0000 */
[C---:B-12---:R-:W-:Y:S01]  /*6040*/  FMUL R0, R47.reuse, R4 ;  /* 0x000000042f007220 */ /* 0x046fe20000400000 */
[C---:B------:R-:W-:Y:S01]  /*6050*/  FMUL R2, R47.reuse, R5 ;  /* 0x000000052f027220 */ /* 0x040fe20000400000 */
[C---:B------:R-:W-:Y:S01]  /*6060*/  FMUL R4, R47.reuse, R8 ;  /* 0x000000082f047220 */ /* 0x040fe20000400000 */
[----:B------:R-:W-:Y:S01]  /*6070*/  FMUL R3, R47, R6 ;  /* 0x000000062f037220 */ /* 0x000fe20000400000 */
[C---:B------:R-:W-:Y:S01]  /*6080*/  FFMA R0, R49.reuse, R50, R0 ;  /* 0x0000003231007223 */ /* 0x040fe20000000000 */
[----:B------:R-:W-:Y:S01]  /*6090*/  FFMA R2, R49, R51, R2 ;  /* 0x0000003331027223 */ /* 0x000fe20000000002 */
[C---:B------:R-:W-:Y:S01]  /*60a0*/  FMUL R5, R47.reuse, R9 ;  /* 0x000000092f057220 */ /* 0x040fe20000400000 */
        /* <DEDUP_REMOVED lines=16> */
[----:B------:R-:W-:Y:S02]  /*61b0*/  HADD2.F32 R32, -RZ, R57.H1_H1 ;  /* 0x30000039ff207230 */ /* 0x000fe40000004100 */
[C---:B------:R-:W-:Y:S01]  /*61c0*/  FMUL R26, R47.reuse, R30 ;  /* 0x0000001e2f1a7220 */ /* 0x040fe20000400000 */
[----:B------:R-:W-:Y:S01]  /*61d0*/  FMUL R29, R47, R33 ;  /* 0x000000212f1d7220 */ /* 0x000fe20000400000 */
[--C-:B------:R-:W-:Y:S02]  /*61e0*/  HADD2.F32 R33, -RZ, R58.reuse.H0_H0 ;  /* 0x2000003aff217230 */ /* 0x100fe40000004100 */
[----:B------:R-:W-:Y:S01]  /*61f0*/  FFMA R3, R49, R52, R3 ;  /* 0x0000003431037223 */ /* 0x000fe20000000003 */
[C---:B------:R-:W-:Y:S01]  /*6200*/  FMUL R7, R47.reuse, R7 ;  /* 0x000000072f077220 */ /* 0x040fe20000400000 */
[----:B------:R-:W-:Y:S01]  /*6210*/  FMUL R30, R47, R34 ;  /* 0x000000222f1e7220 */ /* 0x000fe20000400000 */
[----:B------:R-:W-:Y:S01]  /*6220*/  HADD2.F32 R34, -RZ, R58.H1_H1 ;  /* 0x3000003aff227230 */ /* 0x000fe20000004100 */
[----:B------:R-:W-:Y:S01]  /*6230*/  F2FP.F16.F32.PACK_AB R52, R2, R0 ;  /* 0x000000000234723e */ /* 0x000fe200000000ff */
[--C-:B------:R-:W-:Y:S02]  /*6240*/  HADD2.F32 R0, -RZ, R59.reuse.H0_H0 ;  /* 0x2000003bff007230 */ /* 0x100fe40000004100 */
[C---:B------:R-:W-:Y:S01]  /*6250*/  FFMA R7, R49.reuse, R32, R7 ;  /* 0x0000002031077223 */ /* 0x040fe20000000007 */
[----:B------:R-:W-:Y:S02]  /*6260*/  HADD2.F32 R2, -RZ, R59.H1_H1 ;  /* 0x3000003bff027230 */ /* 0x000fe40000004100 */
[C---:B------:R-:W-:Y:S01]  /*6270*/  FFMA R4, R49.reuse, R33, R4 ;  /* 0x0000002131047223 */ /* 0x040fe20000000004 */
[C---:B------:R-:W-:Y:S01]  /*6280*/  FFMA R5, R49.reuse, R34, R5 ;  /* 0x0000002231057223 */ /* 0x040fe20000000005 */
[----:B------:R-:W-:Y:S01]  /*6290*/  FFMA R6, R49, R0, R6 ;  /* 0x0000000031067223 */ /* 0x000fe20000000006 */
[--C-:B------:R-:W-:Y:S02]  /*62a0*/  HADD2.F32 R0, -RZ, R60.reuse.H0_H0 ;  /* 0x2000003cff007230 */ /* 0x100fe40000004100 */
[----:B------:R-:W-:Y:S01]  /*62b0*/  FMUL R11, R47, R11 ;  /* 0x0000000b2f0b7220 */ /* 0x000fe20000400000 */
[----:B------:R-:W-:Y:S01]  /*62c0*/  F2FP.F16.F32.PACK_AB R53, R7, R3 ;  /* 0x000000030735723e */ /* 0x000fe200000000ff */
[--C-:B------:R-:W-:Y:S02]  /*62d0*/  HADD2.F32 R3, -RZ, R61.reuse.H0_H0 ;  /* 0x2000003dff037230 */ /* 0x100fe40000004100 */
[----:B------:R-:W-:Y:S01]  /*62e0*/  FMUL R15, R47, R15 ;  /* 0x0000000f2f0f7220 */ /* 0x000fe20000400000 */
[C---:B------:R-:W-:Y:S01]  /*62f0*/  FFMA R11, R49.reuse, R2, R11 ;  /* 0x00000002310b7223 */ /* 0x040fe2000000000b */
[----:B------:R-:W-:Y:S02]  /*6300*/  HADD2.F32 R2, -RZ, R60.H1_H1 ;  /* 0x3000003cff027230 */ /* 0x000fe40000004100 */
[----:B------:R-:W-:Y:S01]  /*6310*/  FFMA R8, R49, R0, R8 ;  /* 0x0000000031087223 */ /* 0x000fe20000000008 */
[----:B------:R-:W-:Y:S02]  /*6320*/  HADD2.F32 R0, -RZ, R61.H1_H1 ;  /* 0x3000003dff007230 */ /* 0x000fe40000004100 */
[C---:B------:R-:W-:Y:S01]  /*6330*/  FMUL R19, R47.reuse, R19 ;  /* 0x000000132f137220 */ /* 0x040fe20000400000 */
[----:B------:R-:W-:Y:S01]  /*6340*/  FMUL R23, R47, R23 ;  /* 0x000000172f177220 */ /* 0x000fe20000400000 */
[C---:B------:R-:W-:Y:S01]  /*6350*/  FFMA R9, R49.reuse, R2, R9 ;  /* 0x0000000231097223 */ /* 0x040fe20000000009 */
[C---:B------:R-:W-:Y:S01]  /*6360*/  FFMA R10, R49.reuse, R3, R10 ;  /* 0x00000003310a7223 */ /* 0x040fe2000000000a */
[----:B------:R-:W-:Y:S01]  /*6370*/  FFMA R15, R49, R0, R15 ;  /* 0x00000000310f7223 */ /* 0x000fe2000000000f */
[--C-:B------:R-:W-:Y:S02]  /*6380*/  HADD2.F32 R2, -RZ, R62.reuse.H0_H0 ;  /* 0x2000003eff027230 */ /* 0x100fe40000004100 */
[----:B------:R-:W-:Y:S01]  /*6390*/  FMUL R27, R47, R27 ;  /* 0x0000001b2f1b7220 */ /* 0x000fe20000400000 */
[----:B------:R-:W-:Y:S01]  /*63a0*/  HADD2.F32 R0, -RZ, R62.H1_H1 ;  /* 0x3000003eff007230 */ /* 0x000fe20000004100 */
[----:B------:R-:W-:Y:S01]  /*63b0*/  F2FP.F16.F32.PACK_AB R54, R5, R4 ;  /* 0x000000040536723e */ /* 0x000fe200000000ff */
[--C-:B------:R-:W-:Y:S02]  /*63c0*/  HADD2.F32 R3, -RZ, R63.reuse.H0_H0 ;  /* 0x2000003fff037230 */ /* 0x100fe40000004100 */
[C---:B------:R-:W-:Y:S01]  /*63d0*/  FFMA R12, R49.reuse, R2, R12 ;  /* 0x00000002310c7223 */ /* 0x040fe2000000000c */
[--C-:B------:R-:W-:Y:S02]  /*63e0*/  HADD2.F32 R2, -RZ, R68.reuse.H0_H0 ;  /* 0x20000044ff027230 */ /* 0x100fe40000004100 */
[C---:B------:R-:W-:Y:S01]  /*63f0*/  FFMA R13, R49.reuse, R0, R13 ;  /* 0x00000000310d7223 */ /* 0x040fe2000000000d */
[----:B------:R-:W-:Y:S02]  /*6400*/  HADD2.F32 R0, -RZ, R63.H1_H1 ;  /* 0x3000003fff007230 */ /* 0x000fe40000004100 */
[----:B------:R-:W-:Y:S01]  /*6410*/  FFMA R14, R49, R3, R14 ;  /* 0x00000003310e7223 */ /* 0x000fe2000000000e */
[----:B------:R-:W-:Y:S01]  /*6420*/  HADD2.F32 R3, -RZ, R68.H1_H1 ;  /* 0x30000044ff037230 */ /* 0x000fe20000004100 */
[----:B------:R-:W-:Y:S01]  /*6430*/  F2FP.F16.F32.PACK_AB R55, R11, R6 ;  /* 0x000000060b37723e */ /* 0x000fe200000000ff */
[----:B------:R-:W-:Y:S01]  /*6440*/  FMUL R31, R47, R31 ;  /* 0x0000001f2f1f7220 */ /* 0x000fe20000400000 */
[C---:B------:R-:W-:Y:S01]  /*6450*/  FFMA R19, R49.reuse, R0, R19 ;  /* 0x0000000031137223 */ /* 0x040fe20000000013 */
[--C-:B------:R-:W-:Y:S02]  /*6460*/  HADD2.F32 R0, -RZ, R69.reuse.H0_H0 ;  /* 0x20000045ff007230 */ /* 0x100fe40000004100 */
[C---:B------:R-:W-:Y:S01]  /*6470*/  FFMA R16, R49.reuse, R2, R16 ;  /* 0x0000000231107223 */ /* 0x040fe20000000010 */
[----:B------:R1:W-:Y:S01]  /*6480*/  STS.128 [R100], R52 ;  /* 0x0000003464007388 */ /* 0x0003e20000000c00 */
[C---:B------:R-:W-:Y:S01]  /*6490*/  FFMA R17, R49.reuse, R3, R17 ;  /* 0x0000000331117223 */ /* 0x040fe20000000011 */
[----:B------:R-:W-:Y:S02]  /*64a0*/  HADD2.F32 R2, -RZ, R69.H1_H1 ;  /* 0x30000045ff027230 */ /* 0x000fe40000004100 */
[----:B------:R-:W-:Y:S01]  /*64b0*/  FFMA R18, R49, R0, R18 ;  /* 0x0000000031127223 */ /* 0x000fe20000000012 */
[--C-:B------:R-:W-:Y:S01]  /*64c0*/  HADD2.F32 R0, -RZ, R70.reuse.H0_H0 ;  /* 0x20000046ff007230 */ /* 0x100fe20000004100 */
[----:B------:R-:W-:Y:S01]  /*64d0*/  F2FP.F16.F32.PACK_AB R8, R9, R8 ;  /* 0x000000080908723e */ /* 0x000fe200000000ff */
[--C-:B------:R-:W-:Y:S02]  /*64e0*/  HADD2.F32 R3, -RZ, R71.reuse.H0_H0 ;  /* 0x20000047ff037230 */ /* 0x100fe40000004100 */
[C---:B------:R-:W-:Y:S01]  /*64f0*/  FFMA R23, R49.reuse, R2, R23 ;  /* 0x0000000231177223 */ /* 0x040fe20000000017 */
[----:B------:R-:W-:Y:S02]  /*6500*/  HADD2.F32 R2, -RZ, R70.H1_H1 ;  /* 0x30000046ff027230 */ /* 0x000fe40000004100 */
[----:B------:R-:W-:Y:S01]  /*6510*/  FFMA R20, R49, R0, R20 ;  /* 0x0000000031147223 */ /* 0x000fe20000000014 */
[----:B------:R-:W-:Y:S01]  /*6520*/  HADD2.F32 R0, -RZ, R71.H1_H1 ;  /* 0x30000047ff007230 */ /* 0x000fe20000004100 */
[----:B------:R-:W-:Y:S01]  /*6530*/  F2FP.F16.F32.PACK_AB R9, R15, R10 ;  /* 0x0000000a0f09723e */ /* 0x000fe200000000ff */
[----:B------:R-:W-:Y:S02]  /*6540*/  HADD2.F32 R4, -RZ, R79.H0_H0 ;  /* 0x2000004fff047230 */ /* 0x000fe40000004100 */
[C---:B------:R-:W-:Y:S01]  /*6550*/  FFMA R21, R49.reuse, R2, R21 ;  /* 0x0000000231157223 */ /* 0x040fe20000000015 */
[C---:B------:R-:W-:Y:S01]  /*6560*/  FFMA R22, R49.reuse, R3, R22 ;  /* 0x0000000331167223 */ /* 0x040fe20000000016 */
[----:B------:R-:W-:Y:S01]  /*6570*/  FFMA R27, R49, R0, R27 ;  /* 0x00000000311b7223 */ /* 0x000fe2000000001b */
[--C-:B------:R-:W-:Y:S01]  /*6580*/  HADD2.F32 R2, -RZ, R76.reuse.H0_H0 ;  /* 0x2000004cff027230 */ /* 0x100fe20000004100 */
[----:B------:R-:W-:Y:S01]  /*6590*/  F2FP.F16.F32.PACK_AB R10, R13, R12 ;  /* 0x0000000c0d0a723e */ /* 0x000fe200000000ff */
[----:B------:R-:W-:Y:S01]  /*65a0*/  HADD2.F32 R0, -RZ, R76.H1_H1 ;  /* 0x3000004cff007230 */ /* 0x000fe20000004100 */
[----:B------:R-:W-:Y:S01]  /*65b0*/  F2FP.F16.F32.PACK_AB R11, R19, R14 ;  /* 0x0000000e130b723e */ /* 0x000fe200000000ff */
[--C-:B------:R-:W-:Y:S02]  /*65c0*/  HADD2.F32 R3, -RZ, R77.reuse.H0_H0 ;  /* 0x2000004dff037230 */ /* 0x100fe40000004100 */
[C---:B------:R-:W-:Y:S01]  /*65d0*/  FFMA R24, R49.reuse, R2, R24 ;  /* 0x0000000231187223 */ /* 0x040fe20000000018 */
[--C-:B------:R-:W-:Y:S02]  /*65e0*/  HADD2.F32 R2, -RZ, R78.reuse.H0_H0 ;  /* 0x2000004eff027230 */ /* 0x100fe40000004100 */
[C---:B------:R-:W-:Y:S01]  /*65f0*/  FFMA R25, R49.reuse, R0, R25 ;  /* 0x0000000031197223 */ /* 0x040fe20000000019 */
[----:B------:R1:W-:Y:S01]  /*6600*/  STS.128 [R99+0x10], R8 ;  /* 0x0000100863007388 */ /* 0x0003e20000000c00 */
[----:B------:R-:W-:Y:S02]  /*6610*/  HADD2.F32 R0, -RZ, R77.H1_H1 ;  /* 0x3000004dff007230 */ /* 0x000fe40000004100 */
[----:B------:R-:W-:Y:S01]  /*6620*/  FFMA R26, R49, R3, R26 ;  /* 0x00000003311a7223 */ /* 0x000fe2000000001a */
[----:B------:R-:W-:Y:S01]  /*6630*/  HADD2.F32 R3, -RZ, R78.H1_H1 ;  /* 0x3000004eff037230 */ /* 0x000fe20000004100 */
[----:B------:R-:W-:Y:S01]  /*6640*/  F2FP.F16.F32.PACK_AB R16, R17, R16 ;  /* 0x000000101110723e */ /* 0x000fe200000000ff */
[----:B------:R-:W-:Y:S01]  /*6650*/  HADD2.F32 R5, -RZ, R79.H1_H1 ;  /* 0x3000004fff057230 */ /* 0x000fe20000004100 */
[----:B------:R-:W-:Y:S01]  /*6660*/  F2FP.F16.F32.PACK_AB R17, R23, R18 ;  /* 0x000000121711723e */ /* 0x000fe200000000ff */
[----:B------:R-:W-:Y:S01]  /*6670*/  FFMA R31, R49, R0, R31 ;  /* 0x00000000311f7223 */ /* 0x000fe2000000001f */
[----:B------:R-:W-:Y:S01]  /*6680*/  FMUL R35, R47, R35 ;  /* 0x000000232f237220 */ /* 0x000fe20000400000 */
[----:B------:R-:W-:Y:S01]  /*6690*/  F2FP.F16.F32.PACK_AB R18, R21, R20 ;  /* 0x000000141512723e */ /* 0x000fe200000000ff */
[----:B------:R-:W-:Y:S01]  /*66a0*/  FFMA R28, R49, R2, R28 ;  /* 0x00000002311c7223 */ /* 0x000fe2000000001c */
[----:B------:R-:W-:Y:S01]  /*66b0*/  F2FP.F16.F32.PACK_AB R19, R27, R22 ;  /* 0x000000161b13723e */ /* 0x000fe200000000ff */
[C---:B------:R-:W-:Y:S01]  /*66c0*/  FFMA R29, R49.reuse, R3, R29 ;  /* 0x00000003311d7223 */ /* 0x040fe2000000001d */
[C---:B------:R-:W-:Y:S01]  /*66d0*/  FFMA R30, R49.reuse, R4, R30 ;  /* 0x00000004311e7223 */ /* 0x040fe2000000001e */
[----:B------:R-:W-:Y:S01]  /*66e0*/  FFMA R35, R49, R5, R35 ;  /* 0x0000000531237223 */ /* 0x000fe20000000023 */
[----:B------:R-:W-:Y:S01]  /*66f0*/  F2FP.F16.F32.PACK_AB R24, R25, R24 ;  /* 0x000000181918723e */ /* 0x000fe200000000ff */
[----:B------:R1:W-:Y:S01]  /*6700*/  STS.128 [R98+0x20], R16 ;  /* 0x0000201062007388 */ /* 0x0003e20000000c00 */
[----:B------:R-:W-:Y:S02]  /*6710*/  F2FP.F16.F32.PACK_AB R25, R31, R26 ;  /* 0x0000001a1f19723e */ /* 0x000fe400000000ff */
[----:B------:R-:W-:Y:S02]  /*6720*/  F2FP.F16.F32.PACK_AB R26, R29, R28 ;  /* 0x0000001c1d1a723e */ /* 0x000fe400000000ff */
[----:B------:R-:W-:Y:S05]  /*6730*/  F2FP.F16.F32.PACK_AB R27, R35, R30 ;  /* 0x0000001e231b723e */ /* 0x000fea00000000ff */
[----:B------:R1:W-:Y:S01]  /*6740*/  STS.128 [R106+0x30], R24 ;  /* 0x000030186a007388 */ /* 0x0003e20000000c00 */
[----:B------:R-:W-:Y:S01]  /*6750*/  @!PT LDS RZ, [RZ] ;  /* 0x00000000fffff984 */ /* 0x000fe20000000800 */
[----:B------:R-:W-:Y:S01]  /*6760*/  @!PT LDS RZ, [RZ] ;  /* 0x00000000fffff984 */ /* 0x000fe20000000800 */
[----:B------:R-:W-:Y:S01]  /*6770*/  @!PT LDS RZ, [RZ] ;  /* 0x00000000fffff984 */ /* 0x000fe20000000800 */
[----:B------:R-:W-:Y:S01]  /*6780*/  @!PT LDS RZ, [RZ] ;  /* 0x00000000fffff984 */ /* 0x000fe20000000800 */
[----:B------:R2:W-:Y:S07]  /*6790*/  MEMBAR.ALL.CTA ;  /* 0x0000000000007992 */ /* 0x0005ee0000008000 */
[----:B--2---:R-:W2:Y:S02]  /*67a0*/  FENCE.VIEW.ASYNC.S ;  /* 0x00000000000073c6 */ /* 0x004ea40000000000 */
[----:B--2---:R-:W-:Y:S06]  /*67b0*/  BAR.SYNC.DEFER_BLOCKING 0x1, 0x80 ;  /* 0x0042000000007b1d */ /* 0x004fec0000010000 */
[----:B------:R-:W-:Y:S05]  /*67c0*/  @P0 BRA `(.L_x_107) ;  /* 0x0000000000280947 */ /* 0x000fea0003800000 */
[----:B------:R-:W-:Y:S02]  /*67d0*/  UIADD3 UR4, UPT, UPT, UR48, 0x200, URZ ;  /* 0x0000020030047890 */ /* 0x000fe4000fffe0ff */
[----:B------:R-:W-:Y:S01]  /*67e0*/  UIADD3 UR6, UP0, UPT, UR52, 0x680, URZ ;  /* 0x0000068034067890 */ /* 0x000fe2000ff1e0ff */
[----:B------:R-:W-:Y:S03]  /*67f0*/  UMOV UR43, UR36 ;  /* 0x00000024002b7c82 */ /* 0x000fe60008000000 */
[----:B------:R-:W-:Y:S01]  /*6800*/  MOV R93, UR4 ;  /* 0x00000004005d7c02 */ /* 0x000fe20008000f00 */
[----:B------:R-:W-:Y:S03]  /*6810*/  UIADD3.X UR7, UPT, UPT, URZ, UR53, URZ, UP0, !UPT ;  /* 0x00000035ff077290 */ /* 0x000fe600087fe4ff */
[----:B------:R-:W-:Y:S11]  /*6820*/  R2UR UR40, R93 ;  /* 0x000000005d2872ca */ /* 0x000ff600000e0000 */
[----:B------:R-:W-:Y:S02]  /*6830*/  @!UPT UIADD3 URZ, UPT, UPT, URZ, URZ, URZ ;  /* 0x000000fffffff290 */ /* 0x000fe4000fffe0ff */
[----:B------:R2:W-:Y:S01]  /*6840*/  UTMASTG.3D [UR40], [UR6] ;  /* 0x00000028060073b5 */ /* 0x0005e20008010000 */
[----:B------:R0:W-:Y:S01]  /*6850*/  UTMACMDFLUSH ;  /* 0x00000000000079b7 */ /* 0x0001e20000000000 */
[----:B--2---:R-:W-:Y:S04]  /*6860*/  DEPBAR.LE SB0, 0x1 ;  /* 0x000080400000791a */ /* 0x004fe80000000000 */
.L_x_107:
[----:B------:R-:W-:Y:S05]  /*6870*/  BSYNC.RECONVERGENT B0 ;  /* 0x0000000000007941 */ /* 0x000fea0003800200 */
.L_x_106:
[----:B------:R-:W-:Y:S01]  /*6880*/  BAR.SYNC.DEFER_BLOCKING 0x1, 0x80 ;  /* 0x0042000000007b1d */ /* 0x000fe20000010000 */
[----:B------:R-:W-:Y:S01]  /*6890*/  ISETP.NE.AND P1, PT, R107, RZ, PT ;  /* 0x000000ff6b00720c */ /* 0x000fe20003f25270 */
[----:B------:R-:W-:Y:S01]  /*68a0*/  UISETP.NE.AND UP0, UPT, UR49, URZ, UPT ;  /* 0x000000ff3100728c */ /* 0x000fe2000bf05270 */
[----:B------:R-:W-:Y:S11]  /*68b0*/  LEA R2, R65, UR48, 0x3 ;  /* 0x0000003041027c11 */ /* 0x000ff6000f8e18ff */
[----:B------:R-:W-:Y:S01]  /*68c0*/  @P1 SHF.L.U32 R3, R97, 0x1f, RZ ;  /* 0x0000001f61031819 */ /* 0x000fe200000006ff */
[----:B------:R-:W-:Y:S06]  /*68d0*/  BRA.U !UP0, `(.L_x_108) ;  /* 0x0000000108247547 */ /* 0x000fec000b800000 */
[----:B------:R-:W-:Y:S01]  /*68e0*/  IMAD.U32 R4, RZ, RZ, UR51 ;  /* 0x00000033ff047e24 */ /* 0x000fe2000f8e00ff */
[----:B------:R-:W-:Y:S01]  /*68f0*/  MOV R0, UR37 ;  /* 0x0000002500007c02 */ /* 0x000fe20008000f00 */
[----:B------:R-:W-:Y:S03]  /*6900*/  UIADD3 UR51, UPT, UPT, UR51, 0x1, URZ ;  /* 0x0000000133337890 */ /* 0x000fe6000fffe0ff */
[----:B------:R-:W-:Y:S01]  /*6910*/  @P1 LEA R4, R4, UR48, 0x3 ;  /* 0x0000003004041c11 */ /* 0x000fe2000f8e18ff */
[----:B------:R-:W-:Y:S04]  /*6920*/  UISETP.NE.AND UP0, UPT, UR51, 0x4, UPT ;  /* 0x000000043300788c */ /* 0x000fe8000bf05270 */
[----:B------:R-:W-:Y:S01]  /*6930*/  @P1 VIADD R4, R4, 0x70 ;  /* 0x0000007004041836 */ /* 0x000fe20000000000 */
[----:B------:R-:W-:Y:S04]  /*6940*/  USEL UR51, UR51, URZ, UP0 ;  /* 0x000000ff33337287 */ /* 0x000fe80008000000 */
[----:B------:R-:W-:Y:S04]  /*6950*/  @P1 PRMT R0, R0, 0x654, R4 ;  /* 0x0000065400001816 */ /* 0x000fe80000000004 */
[----:B------:R2:W-:Y:S04]  /*6960*/  @P1 SYNCS.ARRIVE.TRANS64.RED.A1T0 RZ, [R0+URZ], RZ ;  /* 0x000000ff00ff19a7 */ /* 0x0005e800081004ff */
.L_x_108:
[----:B------:R-:W4:Y:S01]  /*6970*/  @P1 SYNCS.PHASECHK.TRANS64.TRYWAIT P0, [R2+URZ+0x50], R3 ;  /* 0x00005003020015a7 */ /* 0x000f2200080011ff */
[----:B------:R-:W-:Y:S01]  /*6980*/  BSSY B1, `(.L_x_109) ;  /* 0x0000016000017945 */ /* 0x000fe20003800000 */
[----:B----4-:R-:W-:Y:S03]  /*6990*/  @P1 SEL R66, RZ, 0x1, !P0 ;  /* 0x00000001ff421807 */ /* 0x010fe60004000000 */
[----:B------:R-:W-:Y:S05]  /*69a0*/  @!P1 BRA `(.L_x_110) ;  /* 0x00000000004c9947 */ /* 0x000fea0003800000 */
[----:B------:R-:W-:Y:S01]  /*69b0*/  ISETP.NE.AND P0, PT, R66, RZ, PT ;  /* 0x000000ff4200720c */ /* 0x000fe20003f05270 */
[----:B------:R-:W-:Y:S01]  /*69c0*/  BSSY B0, `(.L_x_111) ;  /* 0x000000b000007945 */ /* 0x000fe20003800000 */
[----:B------:R-:W-:Y:S11]  /*69d0*/  ISETP.NE.AND P1, PT, R67, RZ, PT ;  /* 0x000000ff4300720c */ /* 0x000ff60003f25270 */
[----:B------:R-:W-:Y:S02]  /*69e0*/  @!UPT UIADD3 URZ, UPT, UPT, URZ, URZ, URZ ;  /* 0x000000fffffff290 */ /* 0x000fe4000fffe0ff */
[C---:B------:R-:W-:Y:S01]  /*69f0*/  @P1 IMAD R6, R65.reuse, 0x2000, R100 ;  /* 0x0000200041061824 */ /* 0x040fe200078e0264 */
[C---:B------:R-:W-:Y:S01]  /*6a00*/  @P1 LEA R4, R65.reuse, R98, 0xd ;  /* 0x0000006241041211 */ /* 0x040fe200078e68ff */
[C---:B------:R-:W-:Y:S02]  /*6a10*/  @P1 IMAD R5, R65.reuse, 0x2000, R99 ;  /* 0x0000200041051824 */ /* 0x040fe400078e0263 */
[----:B------:R-:W-:Y:S01]  /*6a20*/  @P1 IMAD R3, R65, 0x2000, R106 ;  /* 0x0000200041031824 */ /* 0x000fe200078e026a */
[----:B------:R-:W-:Y:S06]  /*6a30*/  @P0 BRA `(.L_x_112) ;  /* 0x00000000000c0947 */ /* 0x000fec0003800000 */
[----:B--2---:R-:W-:Y:S04]  /*6a40*/  SHF.L.U32 R0, R97, 0x1f, RZ ;  /* 0x0000001f61007819 */ /* 0x004fe800000006ff */
[----:B------:R-:W2:Y:S02]  /*6a50*/  SYNCS.PHASECHK.TRANS64.TRYWAIT P0, [R2+URZ+0x50], R0 ;  /* 0x00005000020075a7 */ /* 0x000ea400080011ff */
[----:B--2---:R-:W-:Y:S05]  /*6a60*/  @!P0 BRA `(.L_x_113) ;  /* 0x00000030007c8947 */ /* 0x004fea0003800000 */
.L_x_112:
[----:B------:R-:W-:Y:S05]  /*6a70*/  BSYNC B0 ;  /* 0x0000000000007941 */ /* 0x000fea0003800000 */
.L_x_111:
[----:B------:R-:W-:Y:S02]  /*6a80*/  ISETP.NE.AND P0, PT, R67, RZ, PT ;  /* 0x000000ff4300720c */ /* 0x000fe40003f05270 */
[----:B------:R-:W-:Y:S11]  /*6a90*/  IADD3 R65, PT, PT, R65, 0x1, RZ ;  /* 0x0000000141417810 */ /* 0x000ff60007ffe0ff */
[----:B------:R4:W1:Y:S04]  /*6aa0*/  @P0 LDS.128 R56, [R6] ;  /* 0x0000000006380984 */ /* 0x0008680000000c00 */
[----:B------:R4:W1:Y:S04]  /*6ab0*/  @P0 LDS.128 R60, [R5+0x10] ;  /* 0x00001000053c0984 */ /* 0x0008680000000c00 */
[----:B------:R4:W1:Y:S04]  /*6ac0*/  @P0 LDS.128 R68, [R4+0x20] ;  /* 0x0000200004440984 */ /* 0x0008680000000c00 */
[----:B------:R4:W1:Y:S02]  /*6ad0*/  @P0 LDS.128 R76, [R3+0x30] ;  /* 0x00003000034c0984 */ /* 0x0008640000000c00 */
.L_x_110:
[----:B------:R-:W-:Y:S05]  /*6ae0*/  BSYNC B1 ;  /* 0x0000000000017941 */ /* 0x000fea0003800000 */
.L_x_109:
[----:B--2---:R-:W-:Y:S05]  /*6af0*/  VIADD R0, R48, 0x20 ;  /* 0x0000002030007836 */ /* 0x004fea0000000000 */
[----:B------:R-:W-:Y:S04]  /*6b00*/  SHF.R.U32.HI R0, RZ, 0x15, R0 ;  /* 0x00000015ff007819 */ /* 0x000fe80000011600 */
[----:B------:R-:W-:Y:S11]  /*6b10*/  LOP3.LUT P0, RZ, R0, 0x3, R92, 0x48, !PT ;  /* 0x0000000300ff7812 */ /* 0x000ff6000780485c */
[----:B------:R-:W-:Y:S02]  /*6b20*/  @!UPT UIADD3 URZ, UPT, UPT, URZ, URZ, URZ ;  /* 0x000000fffffff290 */ /* 0x000fe4000fffe0ff */
[----:B------:R-:W-:Y:S05]  /*6b30*/  @!P0 BRA `(.L_x_114) ;  /* 0x0000000000408947 */ /* 0x000fea0003800000 */
[----:B------:R-:W2:Y:S01]  /*6b40*/  LDCU.64 UR8, c[0x4][0x70] ;  /* 0x01000e00ff0877ac */ /* 0x000ea20008000a00 */
[----:B----4-:R-:W-:Y:S01]  /*6b50*/  MOV R3, 0x0 ;  /* 0x0000000000037802 */ /* 0x010fe20000000f00 */
[----:B------:R-:W-:Y:S02]  /*6b60*/  HFMA2 R12, -RZ, RZ, 0, 5.9604644775390625e-08 ;  /* 0x00000001ff0c7431 */ /* 0x000fe400000001ff */
[----:B-1----:R-:W-:Y:S02]  /*6b70*/  IMAD.MOV.U32 R8, RZ, RZ, 0x192 ;  /* 0x00000192ff087424 */ /* 0x002fe400078e00ff */
[----:B------:R-:W-:Y:S01]  /*6b80*/  IMAD.MOV.U32 R13, RZ, RZ, RZ ;  /* 0x000000ffff0d7224 */ /* 0x000fe200078e00ff */
[----:B------:R-:W1:Y:S01]  /*6b90*/  LDCU.64 UR6, c[0x4][0x78] ;  /* 0x01000f00ff0677ac */ /* 0x000e620008000a00 */
[----:B------:R-:W4:Y:S01]  /*6ba0*/  LDC.64 R2, c[0x4][R3] ;  /* 0x0100000003027b82 */ /* 0x000f220000000a00 */
[----:B------:R-:W5:Y:S01]  /*6bb0*/  LDCU.64 UR4, c[0x4][0x10] ;  /* 0x01000200ff0477ac */ /* 0x000f620008000a00 */
[----:B--2---:R-:W-:Y:S01]  /*6bc0*/  MOV R5, UR9 ;  /* 0x0000000900057c02 */ /* 0x004fe20008000f00 */
[----:B------:R-:W-:Y:S01]  /*6bd0*/  IMAD.U32 R4, RZ, RZ, UR8 ;  /* 0x00000008ff047e24 */ /* 0x000fe2000f8e00ff */
[----:B-1----:R-:W-:Y:S01]  /*6be0*/  MOV R7, UR7 ;  /* 0x0000000700077c02 */ /* 0x002fe20008000f00 */
[----:B------:R-:W-:Y:S01]  /*6bf0*/  IMAD.U32 R6, RZ, RZ, UR6 ;  /* 0x00000006ff067e24 */ /* 0x000fe2000f8e00ff */
[----:B-----5:R-:W-:Y:S01]  /*6c00*/  MOV R11, UR5 ;  /* 0x00000005000b7c02 */ /* 0x020fe20008000f00 */
[----:B------:R-:W-:Y:S02]  /*6c10*/  IMAD.U32 R10, RZ, RZ, UR4 ;  /* 0x00000004ff0a7e24 */ /* 0x000fe4000f8e00ff */
[----:B------:R-:W-:Y:S07]  /*6c20*/  LEPC R20, `(.L_x_114) ;  /* 0x000000001014794e */ /* 0x000fee0000000000 */
[----:B---34-:R-:W-:Y:S05]  /*6c30*/  CALL.ABS.NOINC R2 ;  /* 0x0000000002007343 */ /* 0x018fea0003c00000 */
.L_x_114:
[----:B------:R-:W-:Y:S05]  /*6c40*/  WARPSYNC.ALL ;  /* 0x0000000000007948 */ /* 0x000fea0003800000 */
[----:B------:R-:W-:Y:S01]  /*6c50*/  R2UR UR4, R48 ;  /* 0x00000000300472ca */ /* 0x000fe200000e0000 */
[--C-:B-1--4-:R-:W-:Y:S01]  /*6c60*/  HADD2.F32 R3, -RZ, R56.reuse.H0_H0 ;  /* 0x20000038ff037230 */ /* 0x112fe20000004100 */
[----:B------:R-:W-:Y:S01]  /*6c70*/  ISETP.NE.AND P6, PT, R107, RZ, PT ;  /* 0x000000ff6b00720c */ /* 0x000fe20003fc5270 */
[--C-:B------:R-:W-:Y:S01]  /*6c80*/  HADD2.F32 R51, -RZ, R57.reuse.H1_H1 ;  /* 0x30000039ff337230 */ /* 0x100fe20000004100 */
[----:B------:R-:W-:Y:S01]  /*6c90*/  MOV R50, UR51 ;  /* 0x0000003300327c02 */ /* 0x000fe20008000f00 */
[----:B------:R-:W-:Y:S01]  /*6ca0*/  BSSY.RECONVERGENT B0, `(.L_x_115) ;  /* 0x000008c000007945 */ /* 0x000fe20003800200 */
[----:B------:R-:W-:Y:S02]  /*6cb0*/  MOV R72, UR37 ;  /* 0x0000002500487c02 */ /* 0x000fe40008000f00 */
[----:B------:R-:W-:Y:S05]  /*6cc0*/  ISETP.NE.AND P0, PT, R102, RZ, PT ;  /* 0x000000ff6600720c */ /* 0x000fea0003f05270 */
[----:B------:R-:W1:Y:S02]  /*6cd0*/  LDTM.x32 R4, tmem[UR4+0x20] ;  /* 0x00002004000479ee */ /* 0x000e6400082c0000 */
[----:B------:R-:W-:Y:S04]  /*6ce0*/  @P6 LEA R50, R50, UR48, 0x3 ;  /* 0x0000003032326c11 */ /* 0x000fe8000f8e18ff */
[----:B------:R-:W-:Y:S04]  /*6cf0*/  @P6 IADD3 R50, PT, PT, R50, 0x70, RZ ;  /* 0x0000007032326810 */ /* 0x000fe80007ffe0ff */
[----:B------:R-:W-:Y:S01]  /*6d00*/  @P6 PRMT R72, R72, 0x654, R50 ;  /* 0x0000065448486816 */ /* 0x000fe20000000032 */
[----:B------:R-:W-:Y:S02]  /*6d10*/  HADD2.F32 R50, -RZ, R57.H0_H0 ;  /* 0x20000039ff327230 */ /* 0x000fe40000004100 */
[C---:B-1----:R-:W-:Y:S01]  /*6d20*/  FMUL R0, R47.reuse, R4 ;  /* 0x000000042f007220 */ /* 0x042fe20000400000 */
[----:B------:R-:W-:Y:S02]  /*6d30*/  HADD2.F32 R4, -RZ, R56.H1_H1 ;  /* 0x30000038ff047230 */ /* 0x000fe40000004100 */
[C---:B------:R-:W-:Y:S01]  /*6d40*/  FMUL R2, R47.reuse, R5 ;  /* 0x000000052f027220 */ /* 0x040fe20000400000 */
[----:B------:R-:W-:Y:S01]  /*6d50*/  FMUL R7, R47, R7 ;  /* 0x000000072f077220 */ /* 0x000fe20000400000 */
[----:B------:R-:W-:Y:S01]  /*6d60*/  FFMA R0, R49, R3, R0 ;  /* 0x0000000331007223 */ /* 0x000fe20000000000 */
[----:B------:R-:W-:Y:S01]  /*6d70*/  FMUL R3, R47, R6 ;  /* 0x000000062f037220 */ /* 0x000fe20000400000 */
[----:B------:R-:W-:Y:S01]  /*6d80*/  FFMA R2, R49, R4, R2 ;  /* 0x0000000431027223 */ /* 0x000fe20000000002 */
[C---:B------:R-:W-:Y:S01]  /*6d90*/  FMUL R4, R47.reuse, R8 ;  /* 0x000000082f047220 */ /* 0x040fe20000400000 */
[----:B------:R-:W-:Y:S01]  /*6da0*/  FMUL R8, R47, R12 ;  /* 0x0000000c2f087220 */ /* 0x000fe20000400000 */
[----:B------:R-:W-:Y:S01]  /*6db0*/  FFMA R3, R49, R50, R3 ;  /* 0x0000003231037223 */ /* 0x000fe20000000003 */
[C---:B------:R-:W-:Y:S01]  /*6dc0*/  FMUL R12, R47.reuse, R16 ;  /* 0x000000102f0c7220 */ /* 0x040fe20000400000 */
[C---:B------:R-:W-:Y:S01]  /*6dd0*/  FMUL R16, R47.reuse, R20 ;  /* 0x000000142f107220 */ /* 0x040fe20000400000 */
[C---:B------:R-:W-:Y:S01]  /*6de0*/  FMUL R20, R47.reuse, R24 ;  /* 0x000000182f147220 */ /* 0x040fe20000400000 */
[C---:B------:R-:W-:Y:S01]  /*6df0*/  FMUL R24, R47.reuse, R28 ;  /* 0x0000001c2f187220 */ /* 0x040fe20000400000 */
[C---:B------:R-:W-:Y:S01]  /*6e00*/  FMUL R28, R47.reuse, R32 ;  /* 0x000000202f1c7220 */ /* 0x040fe20000400000 */
[--C-:B------:R-:W-:Y:S01]  /*6e10*/  HADD2.F32 R32, -RZ, R58.reuse.H0_H0 ;  /* 0x2000003aff207230 */ /* 0x100fe20000004100 */
[----:B------:R-:W-:Y:S01]  /*6e20*/  F2FP.F16.F32.PACK_AB R52, R2, R0 ;  /* 0x000000000234723e */ /* 0x000fe200000000ff */
[----:B------:R-:W-:Y:S02]  /*6e30*/  HADD2.F32 R0, -RZ, R58.H1_H1 ;  /* 0x3000003aff007230 */ /* 0x000fe40000004100 */
[----:B------:R-:W-:Y:S01]  /*6e40*/  FMUL R5, R47, R9 ;  /* 0x000000092f057220 */ /* 0x000fe20000400000 */
[--C-:B------:R-:W-:Y:S02]  /*6e50*/  HADD2.F32 R2, -RZ, R59.reuse.H0_H0 ;  /* 0x2000003bff027230 */ /* 0x100fe40000004100 */
[C---:B------:R-:W-:Y:S01]  /*6e60*/  FFMA R7, R49.reuse, R51, R7 ;  /* 0x0000003331077223 */ /* 0x040fe20000000007 */
[C---:B------:R-:W-:Y:S01]  /*6e70*/  FFMA R4, R49.reuse, R32, R4 ;  /* 0x0000002031047223 */ /* 0x040fe20000000004 */
[----:B------:R-:W-:Y:S02]  /*6e80*/  HADD2.F32 R32, -RZ, R59.H1_H1 ;  /* 0x3000003bff207230 */ /* 0x000fe40000004100 */
[----:B------:R-:W-:Y:S01]  /*6e90*/  FFMA R5, R49, R0, R5 ;  /* 0x0000000031057223 */ /* 0x000fe20000000005 */
[--C-:B------:R-:W-:Y:S01]  /*6ea0*/  HADD2.F32 R0, -RZ, R60.reuse.H0_H0 ;  /* 0x2000003cff007230 */ /* 0x100fe20000004100 */
[----:B------:R-:W-:Y:S01]  /*6eb0*/  F2FP.F16.F32.PACK_AB R53, R7, R3 ;  /* 0x000000030735723e */ /* 0x000fe200000000ff */
[----:B------:R-:W-:Y:S01]  /*6ec0*/  FMUL R6, R47, R10 ;  /* 0x0000000a2f067220 */ /* 0x000fe20000400000 */
[--C-:B------:R-:W-:Y:S01]  /*6ed0*/  HADD2.F32 R3, -RZ, R61.reuse.H0_H0 ;  /* 0x2000003dff037230 */ /* 0x100fe20000004100 */
[----:B------:R-:W-:Y:S01]  /*6ee0*/  F2FP.F16.F32.PACK_AB R54, R5, R4 ;  /* 0x000000040536723e */ /* 0x000fe200000000ff */
[----:B------:R-:W-:Y:S01]  /*6ef0*/  FMUL R11, R47, R11 ;  /* 0x0000000b2f0b7220 */ /* 0x000fe20000400000 */
[----:B------:R-:W-:Y:S01]  /*6f00*/  FFMA R6, R49, R2, R6 ;  /* 0x0000000231067223 */ /* 0x000fe20000000006 */
[----:B------:R-:W-:Y:S02]  /*6f10*/  HADD2.F32 R2, -RZ, R60.H1_H1 ;  /* 0x3000003cff027230 */ /* 0x000fe40000004100 */
[----:B------:R-:W-:Y:S01]  /*6f20*/  FMUL R9, R47, R13 ;  /* 0x0000000d2f097220 */ /* 0x000fe20000400000 */
[C---:B------:R-:W-:Y:S01]  /*6f30*/  FFMA R11, R49.reuse, R32, R11 ;  /* 0x00000020310b7223 */ /* 0x040fe2000000000b */
[----:B------:R-:W-:Y:S01]  /*6f40*/  FFMA R8, R49, R0, R8 ;  /* 0x0000000031087223 */ /* 0x000fe20000000008 */
[C---:B------:R-:W-:Y:S01]  /*6f50*/  FMUL R10, R47.reuse, R14 ;  /* 0x0000000e2f0a7220 */ /* 0x040fe20000400000 */
[----:B------:R-:W-:Y:S02]  /*6f60*/  HADD2.F32 R0, -RZ, R61.H1_H1 ;  /* 0x3000003dff007230 */ /* 0x000fe40000004100 */
[----:B------:R-:W-:Y:S01]  /*6f70*/  FMUL R15, R47, R15 ;  /* 0x0000000f2f0f7220 */ /* 0x000fe20000400000 */
[C---:B------:R-:W-:Y:S01]  /*6f80*/  FFMA R9, R49.reuse, R2, R9 ;  /* 0x0000000231097223 */ /* 0x040fe20000000009 */
[C---:B------:R-:W-:Y:S01]  /*6f90*/  FFMA R10, R49.reuse, R3, R10 ;  /* 0x00000003310a7223 */ /* 0x040fe2000000000a */
[--C-:B------:R-:W-:Y:S02]  /*6fa0*/  HADD2.F32 R2, -RZ, R62.reuse.H0_H0 ;  /* 0x2000003eff027230 */ /* 0x100fe40000004100 */
[----:B------:R-:W-:Y:S01]  /*6fb0*/  FFMA R15, R49, R0, R15 ;  /* 0x00000000310f7223 */ /* 0x000fe2000000000f */
[----:B------:R-:W-:Y:S02]  /*6fc0*/  HADD2.F32 R3, -RZ, R62.H1_H1 ;  /* 0x3000003eff037230 */ /* 0x000fe40000004100 */
[C---:B------:R-:W-:Y:S01]  /*6fd0*/  FMUL R13, R47.reuse, R17 ;  /* 0x000000112f0d7220 */ /* 0x040fe20000400000 */
[--C-:B------:R-:W-:Y:S02]  /*6fe0*/  HADD2.F32 R0, -RZ, R63.reuse.H0_H0 ;  /* 0x2000003fff007230 */ /* 0x100fe40000004100 */
[----:B------:R-:W-:Y:S01]  /*6ff0*/  FMUL R14, R47, R18 ;  /* 0x000000122f0e7220 */ /* 0x000fe20000400000 */
[C---:B------:R-:W-:Y:S01]  /*7000*/  FFMA R12, R49.reuse, R2, R12 ;  /* 0x00000002310c7223 */ /* 0x040fe2000000000c */
[C---:B------:R-:W-:Y:S01]  /*7010*/  FFMA R13, R49.reuse, R3, R13 ;  /* 0x00000003310d7223 */ /* 0x040fe2000000000d */
[----:B------:R-:W-:Y:S02]  /*7020*/  HADD2.F32 R2, -RZ, R63.H1_H1 ;  /* 0x3000003fff027230 */ /* 0x000fe40000004100 */
[----:B------:R-:W-:Y:S01]  /*7030*/  FFMA R14, R49, R0, R14 ;  /* 0x00000000310e7223 */ /* 0x000fe2000000000e */
[C---:B------:R-:W-:Y:S01]  /*7040*/  FMUL R19, R47.reuse, R19 ;  /* 0x000000132f137220 */ /* 0x040fe20000400000 */
[--C-:B------:R-:W-:Y:S02]  /*7050*/  HADD2.F32 R0, -RZ, R68.reuse.H0_H0 ;  /* 0x20000044ff007230 */ /* 0x100fe40000004100 */
[----:B------:R-:W-:Y:S01]  /*7060*/  FMUL R17, R47, R21 ;  /* 0x000000152f117220 */ /* 0x000fe20000400000 */
[--C-:B------:R-:W-:Y:S02]  /*7070*/  HADD2.F32 R3, -RZ, R69.reuse.H0_H0 ;  /* 0x20000045ff037230 */ /* 0x100fe40000004100 */
[C---:B------:R-:W-:Y:S01]  /*7080*/  FFMA R19, R49.reuse, R2, R19 ;  /* 0x0000000231137223 */ /* 0x040fe20000000013 */
[----:B------:R-:W-:Y:S02]  /*7090*/  HADD2.F32 R2, -RZ, R68.H1_H1 ;  /* 0x30000044ff027230 */ /* 0x000fe40000004100 */
        /* <DEDUP_REMOVED lines=9> */
[----:B------:R-:W-:Y:S01]  /*7130*/  FMUL R21, R47, R25 ;  /* 0x000000192f157220 */ /* 0x000fe20000400000 */
[----:B------:R-:W-:Y:S01]  /*7140*/  F2FP.F16.F32.PACK_AB R55, R11, R6 ;  /* 0x000000060b37723e */ /* 0x000fe200000000ff */
[--C-:B------:R-:W-:Y:S02]  /*7150*/  HADD2.F32 R3, -RZ, R71.reuse.H0_H0 ;  /* 0x20000047ff037230 */ /* 0x100fe40000004100 */
[----:B------:R-:W-:Y:S01]  /*7160*/  FMUL R22, R47, R26 ;  /* 0x0000001a2f167220 */ /* 0x000fe20000400000 */
[C---:B------:R-:W-:Y:S01]  /*7170*/  FFMA R20, R49.reuse, R2, R20 ;  /* 0x0000000231147223 */ /* 0x040fe20000000014 */
[C---:B------:R-:W-:Y:S01]  /*7180*/  FFMA R21, R49.reuse, R0, R21 ;  /* 0x0000000031157223 */ /* 0x040fe20000000015 */
[----:B------:R1:W-:Y:S01]  /*7190*/  STS.128 [R100+0x2000], R52 ;  /* 0x0020003464007388 */ /* 0x0003e20000000c00 */
[----:B------:R-:W-:Y:S02]  /*71a0*/  HADD2.F32 R0, -RZ, R71.H1_H1 ;  /* 0x30000047ff007230 */ /* 0x000fe40000004100 */
[----:B------:R-:W-:Y:S01]  /*71b0*/  FFMA R22, R49, R3, R22 ;  /* 0x0000000331167223 */ /* 0x000fe20000000016 */
[----:B------:R-:W-:Y:S01]  /*71c0*/  FMUL R27, R47, R27 ;  /* 0x0000001b2f1b7220 */ /* 0x000fe20000400000 */
[--C-:B------:R-:W-:Y:S01]  /*71d0*/  HADD2.F32 R2, -RZ, R76.reuse.H0_H0 ;  /* 0x2000004cff027230 */ /* 0x100fe20000004100 */
[----:B------:R-:W-:Y:S01]  /*71e0*/  F2FP.F16.F32.PACK_AB R8, R9, R8 ;  /* 0x000000080908723e */ /* 0x000fe200000000ff */
[----:B------:R-:W-:Y:S01]  /*71f0*/  HADD2.F32 R3, -RZ, R76.H1_H1 ;  /* 0x3000004cff037230 */ /* 0x000fe20000004100 */
[----:B------:R-:W-:Y:S01]  /*7200*/  F2FP.F16.F32.PACK_AB R9, R15, R10 ;  /* 0x0000000a0f09723e */ /* 0x000fe200000000ff */
[----:B------:R-:W-:Y:S01]  /*7210*/  FMUL R25, R47, R29 ;  /* 0x0000001d2f197220 */ /* 0x000fe20000400000 */
[--C-:B------:R-:W-:Y:S01]  /*7220*/  HADD2.F32 R4, -RZ, R77.reuse.H0_H0 ;  /* 0x2000004dff047230 */ /* 0x100fe20000004100 */
[----:B------:R-:W-:Y:S01]  /*7230*/  F2FP.F16.F32.PACK_AB R10, R13, R12 ;  /* 0x0000000c0d0a723e */ /* 0x000fe200000000ff */
[----:B------:R-:W-:Y:S01]  /*7240*/  FMUL R26, R47, R30 ;  /* 0x0000001e2f1a7220 */ /* 0x000fe20000400000 */
[----:B------:R-:W-:Y:S01]  /*7250*/  F2FP.F16.F32.PACK_AB R11, R19, R14 ;  /* 0x0000000e130b723e */ /* 0x000fe200000000ff */
[C---:B------:R-:W-:Y:S01]  /*7260*/  FFMA R27, R49.reuse, R0, R27 ;  /* 0x00000000311b7223 */ /* 0x040fe2000000001b */
[C---:B------:R-:W-:Y:S01]  /*7270*/  FFMA R24, R49.reuse, R2, R24 ;  /* 0x0000000231187223 */ /* 0x040fe20000000018 */
[----:B------:R-:W-:Y:S02]  /*7280*/  HADD2.F32 R0, -RZ, R77.H1_H1 ;  /* 0x3000004dff007230 */ /* 0x000fe40000004100 */
[----:B------:R-:W-:Y:S01]  /*7290*/  FFMA R25, R49, R3, R25 ;  /* 0x0000000331197223 */ /* 0x000fe20000000019 */
[----:B------:R1:W-:Y:S01]  /*72a0*/  STS.128 [R99+0x2010], R8 ;  /* 0x0020100863007388 */ /* 0x0003e20000000c00 */
[----:B------:R-:W-:Y:S01]  /*72b0*/  FMUL R31, R47, R31 ;  /* 0x0000001f2f1f7220 */ /* 0x000fe20000400000 */
[--C-:B------:R-:W-:Y:S02]  /*72c0*/  HADD2.F32 R2, -RZ, R78.reuse.H0_H0 ;  /* 0x2000004eff027230 */ /* 0x100fe40000004100 */
[----:B------:R-:W-:Y:S01]  /*72d0*/  FFMA R26, R49, R4, R26 ;  /* 0x00000004311a7223 */ /* 0x000fe2000000001a */
[----:B------:R-:W-:Y:S02]  /*72e0*/  HADD2.F32 R3, -RZ, R78.H1_H1 ;  /* 0x3000004eff037230 */ /* 0x000fe40000004100 */
[----:B------:R-:W-:Y:S01]  /*72f0*/  FMUL R29, R47, R33 ;  /* 0x000000212f1d7220 */ /* 0x000fe20000400000 */
[--C-:B------:R-:W-:Y:S01]  /*7300*/  HADD2.F32 R4, -RZ, R79.reuse.H0_H0 ;  /* 0x2000004fff047230 */ /* 0x100fe20000004100 */
[----:B------:R-:W-:Y:S01]  /*7310*/  F2FP.F16.F32.PACK_AB R16, R17, R16 ;  /* 0x000000101110723e */ /* 0x000fe200000000ff */
[----:B------:R-:W-:Y:S01]  /*7320*/  FMUL R30, R47, R34 ;  /* 0x000000222f1e7220 */ /* 0x000fe20000400000 */
        /* <DEDUP_REMOVED lines=14> */
[----:B------:R-:W-:Y:S02]  /*7410*/  F2FP.F16.F32.PACK_AB R27, R35, R30 ;  /* 0x0000001e231b723e */ /* 0x000fe400000000ff */
[----:B------:R-:W-:Y:S02]  /*7420*/  LEA R0, R65, UR48, 0x3 ;  /* 0x0000003041007c11 */ /* 0x000fe4000f8e18ff */
[----:B------:R-:W-:Y:S01]  /*7430*/  @P6 SHF.L.U32 R2, R97, 0x1f, RZ ;  /* 0x0000001f61026819 */ /* 0x000fe200000006ff */
        /* <DEDUP_REMOVED lines=9> */
[----:B------:R-:W-:Y:S02]  /*74d0*/  UIADD3 UR8, UP0, UPT, UR52, 0x680, URZ ;  /* 0x0000068034087890 */ /* 0x000fe4000ff1e0ff */
[----:B------:R-:W-:Y:S02]  /*74e0*/  UIADD3 UR5, UPT, UPT, UR41, 0x20, URZ ;  /* 0x0000002029057890 */ /* 0x000fe4000fffe0ff */
[----:B------:R-:W-:Y:S02]  /*74f0*/  UIADD3 UR4, UPT, UPT, UR48, 0x2200, URZ ;  /* 0x0000220030047890 */ /* 0x000fe4000fffe0ff */
[----:B------:R-:W-:Y:S01]  /*7500*/  UIADD3.X UR9, UPT, UPT, URZ, UR53, URZ, UP0, !UPT ;  /* 0x00000035ff097290 */ /* 0x000fe200087fe4ff */
[----:B------:R-:W-:Y:S01]  /*7510*/  UMOV UR6, UR42 ;  /* 0x0000002a00067c82 */ /* 0x000fe20008000000 */
[----:B------:R-:W-:Y:S07]  /*7520*/  UMOV UR7, UR36 ;  /* 0x0000002400077c82 */ /* 0x000fee0008000000 */
[----:B------:R2:W-:Y:S01]  /*7530*/  UTMASTG.3D [UR4], [UR8] ;  /* 0x00000004080073b5 */ /* 0x0005e20008010000 */
[----:B------:R0:W-:Y:S01]  /*7540*/  UTMACMDFLUSH ;  /* 0x00000000000079b7 */ /* 0x0001e20000000000 */
[----:B--2---:R-:W-:Y:S04]  /*7550*/  DEPBAR.LE SB0, 0x1 ;  /* 0x000080400000791a */ /* 0x004fe80000000000 */
.L_x_116:
[----:B------:R-:W-:Y:S05]  /*7560*/  BSYNC.RECONVERGENT B0 ;  /* 0x0000000000007941 */ /* 0x000fea0003800200 */
.L_x_115:
[----:B------:R-:W-:Y:S01]  /*7570*/  BAR.SYNC.DEFER_BLOCKING 0x1, 0x80 ;  /* 0x0042000000007b1d */ /* 0x000fe20000010000 */
[----:B------:R-:W-:Y:S04]  /*7580*/  UIADD3 UR40, UPT, UPT, UR51, 0x1, URZ ;  /* 0x0000000133287890 */ /* 0x000fe8000fffe0ff */
[----:B------:R-:W-:Y:S04]  /*7590*/  UISETP.NE.AND UP0, UPT, UR40, 0x4, UPT ;  /* 0x000000042800788c */ /* 0x000fe8000bf05270 */
[----:B------:R-:W-:Y:S01]  /*75a0*/  USEL UR40, UR40, URZ, UP0 ;  /* 0x000000ff28287287 */ /* 0x000fe20008000000 */
[----:B------:R2:W-:Y:S01]  /*75b0*/  @P6 SYNCS.ARRIVE.TRANS64.RED.A1T0 RZ, [R72+URZ], RZ ;  /* 0x000000ff48ff69a7 */ /* 0x0005e200081004ff */
[----:B------:R-:W-:Y:S01]  /*75c0*/  BSSY B1, `(.L_x_117) ;  /* 0x0000017000017945 */ /* 0x000fe20003800000 */
[----:B------:R-:W4:Y:S02]  /*75d0*/  @P6 SYNCS.PHASECHK.TRANS64.TRYWAIT P0, [R0+URZ+0x50], R2 ;  /* 0x00005002000065a7 */ /* 0x000f2400080011ff */
[----:B----4-:R-:W-:Y:S01]  /*75e0*/  @P6 SEL R66, RZ, 0x1, !P0 ;  /* 0x00000001ff426807 */ /* 0x010fe20004000000 */
[----:B--2---:R-:W-:Y:S06]  /*75f0*/  @!P6 BRA `(.L_x_118) ;  /* 0x00000000004ce947 */ /* 0x004fec0003800000 */
        /* <DEDUP_REMOVED lines=9> */
[----:B------:R-:W-:Y:S04]  /*7690*/  SHF.L.U32 R6, R97, 0x1f, RZ ;  /* 0x0000001f61067819 */ /* 0x000fe800000006ff */
[----:B------:R-:W2:Y:S02]  /*76a0*/  SYNCS.PHASECHK.TRANS64.TRYWAIT P0, [R0+URZ+0x50], R6 ;  /* 0x00005006000075a7 */ /* 0x000ea400080011ff */
[----:B--2---:R-:W-:Y:S05]  /*76b0*/  @!P0 BRA `(.L_x_121) ;  /* 0x00000024007c8947 */ /* 0x004fea0003800000 */
.L_x_120:
[----:B------:R-:W-:Y:S05]  /*76c0*/  BSYNC B0 ;  /* 0x0000000000007941 */ /* 0x000fea0003800000 */
.L_x_119:
[----:B------:R-:W-:Y:S02]  /*76d0*/  ISETP.NE.AND P0, PT, R67, RZ, PT ;  /* 0x000000ff4300720c */ /* 0x000fe40003f05270 */
[----:B------:R-:W-:Y:S11]  /*76e0*/  IADD3 R65, PT, PT, R65, 0x1, RZ ;  /* 0x0000000141417810 */ /* 0x000ff60007ffe0ff */
[----:B------:R4:W1:Y:S04]  /*76f0*/  @P0 LDS.128 R56, [R5] ;  /* 0x0000000005380984 */ /* 0x0008680000000c00 */
[----:B------:R4:W1:Y:S04]  /*7700*/  @P0 LDS.128 R60, [R4+0x10] ;  /* 0x00001000043c0984 */ /* 0x0008680000000c00 */
[----:B------:R4:W1:Y:S04]  /*7710*/  @P0 LDS.128 R68, [R3+0x20] ;  /* 0x0000200003440984 */ /* 0x0008680000000c00 */
[----:B------:R4:W1:Y:S02]  /*7720*/  @P0 LDS.128 R76, [R2+0x30] ;  /* 0x00003000024c0984 */ /* 0x0008640000000c00 */
.L_x_118:
[----:B------:R-:W-:Y:S05]  /*7730*/  BSYNC B1 ;  /* 0x0000000000017941 */ /* 0x000fea0003800000 */
.L_x_117:
        /* <DEDUP_REMOVED lines=21> */
.L_x_122:
        /* <DEDUP_REMOVED lines=146> */
.L_x_124:
[----:B------:R-:W-:Y:S05]  /*81b0*/  BSYNC.RECONVERGENT B0 ;  /* 0x0000000000007941 */ /* 0x000fea0003800200 */
.L_x_123:
        /* <DEDUP_REMOVED lines=21> */
.L_x_128:
[----:B------:R-:W-:Y:S05]  /*8310*/  BSYNC B0 ;  /* 0x0000000000007941 */ /* 0x000fea0003800000 */
.L_x_127:
[----:B------:R-:W-:Y:S11]  /*8320*/  ISETP.NE.AND P0, PT, R67, RZ, PT ;  /* 0x000000ff4300720c */ /* 0x000ff60003f05270 */
[----:B------:R-:W-:Y:S02]  /*8330*/  @!UPT UIADD3 URZ, UPT, UPT, URZ, URZ, URZ ;  /* 0x000000fffffff290 */ /* 0x000fe4000fffe0ff */
[----:B------:R4:W1:Y:S04]  /*8340*/  @P0 LDS.128 R56, [R4] ;  /* 0x0000000004380984 */ /* 0x0008680000000c00 */
[----:B------:R4:W1:Y:S04]  /*8350*/  @P0 LDS.128 R60, [R3+0x10] ;  /* 0x00001000033c0984 */ /* 0x0008680000000c00 */
[----:B------:R4:W1:Y:S04]  /*8360*/  @P0 LDS.128 R68, [R2+0x20] ;  /* 0x0000200002440984 */ /* 0x0008680000000c00 */
[----:B------:R4:W1:Y:S02]  /*8370*/  @P0 LDS.128 R76, [R65+0x30] ;  /* 0x00003000414c0984 */ /* 0x0008640000000c00 */
.L_x_126:
[----:B------:R-:W-:Y:S05]  /*8380*/  BSYNC B1 ;  /* 0x0000000000017941 */ /* 0x000fea0003800000 */
.L_x_125:
        /* <DEDUP_REMOVED lines=21> */
.L_x_130:
[----:B------:R-:W-:Y:S01]  /*84e0*/  ISETP.NE.AND P0, PT, R102, RZ, PT ;  /* 0x000000ff6600720c */ /* 0x000fe20003f05270 */
[----:B------:R-:W-:Y:S05]  /*84f0*/  WARPSYNC.ALL ;  /* 0x0000000000007948 */ /* 0x000fea0003800000 */
[----:B------:R-:W-:Y:S01]  /*8500*/  R2UR UR4, R48 ;  /* 0x00000000300472ca */ /* 0x000fe200000e0000 */
[--C-:B-1----:R-:W-:Y:S01]  /*8510*/  HADD2.F32 R0, -RZ, R56.reuse.H0_H0 ;  /* 0x20000038ff007230 */ /* 0x102fe20000004100 */
[----:B------:R-:W-:Y:S01]  /*8520*/  R2UR UR5, R64 ;  /* 0x00000000400572ca */ /* 0x000fe200000e0000 */
[----:B----4-:R-:W-:Y:S01]  /*8530*/  HADD2.F32 R2, -RZ, R56.H1_H1 ;  /* 0x30000038ff027230 */ /* 0x010fe20000004100 */
[----:B------:R-:W-:Y:S01]  /*8540*/  BSSY.RECONVERGENT B0, `(.L_x_131) ;  /* 0x0000089000007945 */ /* 0x000fe20003800200 */
[--C-:B------:R-:W-:Y:S02]  /*8550*/  HADD2.F32 R3, -RZ, R57.reuse.H0_H0 ;  /* 0x20000039ff037230 */ /* 0x100fe40000004100 */
[----:B------:R-:W-:Y:S02]  /*8560*/  HADD2.F32 R48, -RZ, R57.H1_H1 ;  /* 0x30000039ff307230 */ /* 0x000fe40000004100 */
[--C-:B------:R-:W-:Y:S02]  /*8570*/  HADD2.F32 R50, -RZ, R58.reuse.H0_H0 ;  /* 0x2000003aff327230 */ /* 0x100fe40000004100 */
[----:B------:R-:W-:Y:S02]  /*8580*/  HADD2.F32 R51, -RZ, R58.H1_H1 ;  /* 0x3000003aff337230 */ /* 0x000fe40000004100 */
[----:B------:R-:W1:Y:S01]  /*8590*/  LDTM.x32 R4, tmem[UR4+0x60] ;  /* 0x00006004000479ee */ /* 0x000e6200082c0000 */
[----:B------:R-:W-:Y:S01]  /*85a0*/  NOP ;  /* 0x0000000000007918 */ /* 0x000fe20000000000 */
[----:B------:R-:W-:Y:S01]  /*85b0*/  UIADD3 UR5, UPT, UPT, UR5, 0xe0, URZ ;  /* 0x000000e005057890 */ /* 0x000fe2000fffe0ff */
[--C-:B------:R-:W-:Y:S02]  /*85c0*/  HADD2.F32 R52, -RZ, R59.reuse.H0_H0 ;  /* 0x2000003bff347230 */ /* 0x100fe40000004100 */
[----:B------:R-:W-:Y:S01]  /*85d0*/  HADD2.F32 R53, -RZ, R59.H1_H1 ;  /* 0x3000003bff357230 */ /* 0x000fe20000004100 */
[----:B------:R-:W-:Y:S01]  /*85e0*/  UPRMT UR5, UR37, 0x654, UR5 ;  /* 0x0000065425057896 */ /* 0x000fe20008000005 */
[--C-:B------:R-:W-:Y:S02]  /*85f0*/  HADD2.F32 R54, -RZ, R60.reuse.H0_H0 ;  /* 0x2000003cff367230 */ /* 0x100fe40000004100 */
[----:B------:R-:W-:Y:S02]  /*8600*/  HADD2.F32 R55, -RZ, R60.H1_H1 ;  /* 0x3000003cff377230 */ /* 0x000fe40000004100 */
[--C-:B------:R-:W-:Y:S02]  /*8610*/  HADD2.F32 R56, -RZ, R61.reuse.H0_H0 ;  /* 0x2000003dff387230 */ /* 0x100fe40000004100 */
[----:B------:R-:W-:Y:S02]  /*8620*/  HADD2.F32 R57, -RZ, R61.H1_H1 ;  /* 0x3000003dff397230 */ /* 0x000fe40000004100 */
[----:B-1----:R-:W-:Y:S01]  /*8630*/  SYNCS.ARRIVE.TRANS64.RED.A1T0 RZ, [UR5], RZ ;  /* 0x000000ffffff79a7 */ /* 0x002fe20008100405 */
[--C-:B------:R-:W-:Y:S02]  /*8640*/  HADD2.F32 R58, -RZ, R62.reuse.H0_H0 ;  /* 0x2000003eff3a7230 */ /* 0x100fe40000004100 */
[----:B------:R-:W-:Y:S02]  /*8650*/  HADD2.F32 R59, -RZ, R62.H1_H1 ;  /* 0x3000003eff3b7230 */ /* 0x000fe40000004100 */
[--C-:B------:R-:W-:Y:S02]  /*8660*/  HADD2.F32 R60, -RZ, R63.reuse.H0_H0 ;  /* 0x2000003fff3c7230 */ /* 0x100fe40000004100 */
[----:B------:R-:W-:Y:S02]  /*8670*/  HADD2.F32 R61, -RZ, R63.H1_H1 ;  /* 0x3000003fff3d7230 */ /* 0x000fe40000004100 */
[C---:B------:R-:W-:Y:S01]  /*8680*/  FMUL R4, R47.reuse, R4 ;  /* 0x000000042f047220 */ /* 0x040fe20000400000 */
[C---:B------:R-:W-:Y:S01]  /*8690*/  FMUL R5, R47.reuse, R5 ;  /* 0x000000052f057220 */ /* 0x040fe20000400000 */
[C---:B------:R-:W-:Y:S01]  /*86a0*/  FMUL R6, R47.reuse, R6 ;  /* 0x000000062f067220 */ /* 0x040fe20000400000 */
[----:B------:R-:W-:Y:S01]  /*86b0*/  FMUL R7, R47, R7 ;  /* 0x000000072f077220 */ /* 0x000fe20000400000 */
[C---:B------:R-:W-:Y:S01]  /*86c0*/  FFMA R4, R49.reuse, R0, R4 ;  /* 0x0000000031047223 */ /* 0x040fe20000000004 */
[C---:B------:R-:W-:Y:S01]  /*86d0*/  FFMA R5, R49.reuse, R2, R5 ;  /* 0x0000000231057223 */ /* 0x040fe20000000005 */
[C---:B------:R-:W-:Y:S01]  /*86e0*/  FFMA R6, R49.reuse, R3, R6 ;  /* 0x0000000331067223 */ /* 0x040fe20000000006 */
[----:B------:R-:W-:Y:S01]  /*86f0*/  FFMA R7, R49, R48, R7 ;  /* 0x0000003031077223 */ /* 0x000fe20000000007 */
[C---:B------:R-:W-:Y:S01]  /*8700*/  FMUL R8, R47.reuse, R8 ;  /* 0x000000082f087220 */ /* 0x040fe20000400000 */
[----:B------:R-:W-:Y:S01]  /*8710*/  FMUL R9, R47, R9 ;  /* 0x000000092f097220 */ /* 0x000fe20000400000 */
[----:B------:R-:W-:Y:S01]  /*8720*/  F2FP.F16.F32.PACK_AB R4, R5, R4 ;  /* 0x000000040504723e */ /* 0x000fe200000000ff */
[----:B------:R-:W-:Y:S01]  /*8730*/  FMUL R0, R47, R10 ;  /* 0x0000000a2f007220 */ /* 0x000fe20000400000 */
[----:B------:R-:W-:Y:S01]  /*8740*/  F2FP.F16.F32.PACK_AB R5, R7, R6 ;  /* 0x000000060705723e */ /* 0x000fe200000000ff */
[C---:B------:R-:W-:Y:S01]  /*8750*/  FFMA R8, R49.reuse, R50, R8 ;  /* 0x0000003231087223 */ /* 0x040fe20000000008 */
[C---:B------:R-:W-:Y:S01]  /*8760*/  FFMA R9, R49.reuse, R51, R9 ;  /* 0x0000003331097223 */ /* 0x040fe20000000009 */
[----:B------:R-:W-:Y:S01]  /*8770*/  FFMA R0, R49, R52, R0 ;  /* 0x0000003431007223 */ /* 0x000fe20000000000 */
[C---:B------:R-:W-:Y:S01]  /*8780*/  FMUL R2, R47.reuse, R11 ;  /* 0x0000000b2f027220 */ /* 0x040fe20000400000 */
[C---:B------:R-:W-:Y:S01]  /*8790*/  FMUL R3, R47.reuse, R12 ;  /* 0x0000000c2f037220 */ /* 0x040fe20000400000 */
[----:B------:R-:W-:Y:S01]  /*87a0*/  FMUL R10, R47, R13 ;  /* 0x0000000d2f0a7220 */ /* 0x000fe20000400000 */
[----:B------:R-:W-:Y:S01]  /*87b0*/  F2FP.F16.F32.PACK_AB R6, R9, R8 ;  /* 0x000000080906723e */ /* 0x000fe200000000ff */
[C---:B------:R-:W-:Y:S01]  /*87c0*/  FFMA R2, R49.reuse, R53, R2 ;  /* 0x0000003531027223 */ /* 0x040fe20000000002 */
[C---:B------:R-:W-:Y:S01]  /*87d0*/  FFMA R3, R49.reuse, R54, R3 ;  /* 0x0000003631037223 */ /* 0x040fe20000000003 */
[----:B------:R-:W-:Y:S01]  /*87e0*/  FFMA R10, R49, R55, R10 ;  /* 0x00000037310a7223 */ /* 0x000fe2000000000a */
[C---:B------:R-:W-:Y:S01]  /*87f0*/  FMUL R11, R47.reuse, R14 ;  /* 0x0000000e2f0b7220 */ /* 0x040fe20000400000 */
[C---:B------:R-:W-:Y:S01]  /*8800*/  FMUL R15, R47.reuse, R15 ;  /* 0x0000000f2f0f7220 */ /* 0x040fe20000400000 */
[C---:B------:R-:W-:Y:S01]  /*8810*/  FMUL R12, R47.reuse, R16 ;  /* 0x000000102f0c7220 */ /* 0x040fe20000400000 */
[----:B------:R-:W-:Y:S01]  /*8820*/  FMUL R13, R47, R17 ;  /* 0x000000112f0d7220 */ /* 0x000fe20000400000 */
[----:B------:R-:W-:Y:S01]  /*8830*/  FFMA R11, R49, R56, R11 ;  /* 0x00000038310b7223 */ /* 0x000fe2000000000b */
[----:B------:R-:W-:Y:S01]  /*8840*/  FMUL R14, R47, R18 ;  /* 0x000000122f0e7220 */ /* 0x000fe20000400000 */
[----:B------:R-:W-:Y:S01]  /*8850*/  FFMA R15, R49, R57, R15 ;  /* 0x00000039310f7223 */ /* 0x000fe2000000000f */
[--C-:B------:R-:W-:Y:S02]  /*8860*/  HADD2.F32 R62, -RZ, R68.reuse.H0_H0 ;  /* 0x20000044ff3e7230 */ /* 0x100fe40000004100 */
[----:B------:R-:W-:Y:S01]  /*8870*/  FMUL R19, R47, R19 ;  /* 0x000000132f137220 */ /* 0x000fe20000400000 */
[----:B------:R-:W-:Y:S01]  /*8880*/  F2FP.F16.F32.PACK_AB R7, R2, R0 ;  /* 0x000000000207723e */ /* 0x000fe200000000ff */
[----:B------:R-:W-:Y:S01]  /*8890*/  FFMA R12, R49, R58, R12 ;  /* 0x0000003a310c7223 */ /* 0x000fe2000000000c */
[----:B------:R-:W-:Y:S02]  /*88a0*/  HADD2.F32 R63, -RZ, R68.H1_H1 ;  /* 0x30000044ff3f7230 */ /* 0x000fe40000004100 */
[----:B------:R-:W-:Y:S01]  /*88b0*/  FMUL R16, R47, R20 ;  /* 0x000000142f107220 */ /* 0x000fe20000400000 */
[----:B------:R-:W-:Y:S01]  /*88c0*/  FFMA R13, R49, R59, R13 ;  /* 0x0000003b310d7223 */ /* 0x000fe2000000000d */
[----:B------:R1:W-:Y:S01]  /*88d0*/  STS.128 [R100+0x6000], R4 ;  /* 0x0060000464007388 */ /* 0x0003e20000000c00 */
[--C-:B------:R-:W-:Y:S02]  /*88e0*/  HADD2.F32 R64, -RZ, R69.reuse.H0_H0 ;  /* 0x20000045ff407230 */ /* 0x100fe40000004100 */
[----:B------:R-:W-:Y:S01]  /*88f0*/  FMUL R17, R47, R21 ;  /* 0x000000152f117220 */ /* 0x000fe20000400000 */
[----:B------:R-:W-:Y:S01]  /*8900*/  FFMA R14, R49, R60, R14 ;  /* 0x0000003c310e7223 */ /* 0x000fe2000000000e */
[----:B------:R-:W-:Y:S02]  /*8910*/  HADD2.F32 R65, -RZ, R69.H1_H1 ;  /* 0x30000045ff417230 */ /* 0x000fe40000004100 */
[----:B------:R-:W-:Y:S01]  /*8920*/  FMUL R18, R47, R22 ;  /* 0x000000162f127220 */ /* 0x000fe20000400000 */
[----:B------:R-:W-:Y:S01]  /*8930*/  FFMA R19, R49, R61, R19 ;  /* 0x0000003d31137223 */ /* 0x000fe20000000013 */
        /* <DEDUP_REMOVED lines=11> */
[----:B------:R-:W-:Y:S01]  /*89f0*/  F2FP.F16.F32.PACK_AB R8, R10, R3 ;  /* 0x000000030a08723e */ /* 0x000fe200000000ff */
[----:B------:R-:W-:Y:S01]  /*8a00*/  FFMA R23, R49, R65, R23 ;  /* 0x0000004131177223 */ /* 0x000fe20000000017 */
[----:B------:R-:W-:Y:S01]  /*8a10*/  F2FP.F16.F32.PACK_AB R9, R15, R11 ;  /* 0x0000000b0f09723e */ /* 0x000fe200000000ff */
[--C-:B------:R-:W-:Y:S02]  /*8a20*/  HADD2.F32 R70, -RZ, R76.reuse.H0_H0 ;  /* 0x2000004cff467230 */ /* 0x100fe40000004100 */
[----:B------:R-:W-:Y:S01]  /*8a30*/  FMUL R27, R47, R27 ;  /* 0x0000001b2f1b7220 */ /* 0x000fe20000400000 */
[----:B------:R-:W-:Y:S01]  /*8a40*/  F2FP.F16.F32.PACK_AB R10, R13, R12 ;  /* 0x0000000c0d0a723e */ /* 0x000fe200000000ff */
[----:B------:R-:W-:Y:S01]  /*8a50*/  FFMA R20, R49, R66, R20 ;  /* 0x0000004231147223 */ /* 0x000fe20000000014 */
[----:B------:R-:W-:Y:S01]  /*8a60*/  F2FP.F16.F32.PACK_AB R11, R19, R14 ;  /* 0x0000000e130b723e */ /* 0x000fe200000000ff */
[----:B------:R-:W-:Y:S02]  /*8a70*/  HADD2.F32 R71, -RZ, R76.H1_H1 ;  /* 0x3000004cff477230 */ /* 0x000fe40000004100 */
[----:B------:R-:W-:Y:S01]  /*8a80*/  FMUL R24, R47, R28 ;  /* 0x0000001c2f187220 */ /* 0x000fe20000400000 */
[----:B------:R-:W-:Y:S01]  /*8a90*/  FFMA R21, R49, R67, R21 ;  /* 0x0000004331157223 */ /* 0x000fe20000000015 */
[--C-:B------:R-:W-:Y:S01]  /*8aa0*/  HADD2.F32 R72, -RZ, R77.reuse.H0_H0 ;  /* 0x2000004dff487230 */ /* 0x100fe20000004100 */
[----:B------:R1:W-:Y:S01]  /*8ab0*/  STS.128 [R99+0x6010], R8 ;  /* 0x0060100863007388 */ /* 0x0003e20000000c00 */
        /* <DEDUP_REMOVED lines=49> */
.L_x_132:
[----:B------:R-:W-:Y:S05]  /*8dd0*/  BSYNC.RECONVERGENT B0 ;  /* 0x0000000000007941 */ /* 0x000fea0003800200 */
.L_x_131:
[----:B------:R-:W-:Y:S01]  /*8de0*/  BAR.SYNC.DEFER_BLOCKING 0x1, 0x80 ;  /* 0x0042000000007b1d */ /* 0x000fe20000010000 */
[----:B------:R-:W-:Y:S01]  /*8df0*/  UISETP.NE.AND UP0, UPT, UR49, -0x4, UPT ;  /* 0xfffffffc3100788c */ /* 0x000fe2000bf05270 */
[----:B------:R-:W-:Y:S08]  /*8e00*/  IADD3 R45, PT, PT, R45, 0x1, RZ ;  /* 0x000000012d2d7810 */ /* 0x000ff00007ffe0ff */
[----:B------:R-:W-:Y:S05]  /*8e10*/  BRA.U !UP0, `(.L_x_133) ;  /* 0x0000000108287547 */ /* 0x000fea000b800000 */
[----:B------:R-:W-:Y:S01]  /*8e20*/  ISETP.NE.AND P0, PT, R107, RZ, PT ;  /* 0x000000ff6b00720c */ /* 0x000fe20003f05270 */
[----:B------:R-:W-:Y:S01]  /*8e30*/  IMAD.U32 R2, RZ, RZ, UR51 ;  /* 0x00000033ff027e24 */ /* 0x000fe2000f8e00ff */
[----:B------:R-:W-:Y:S01]  /*8e40*/  UIADD3 UR51, UPT, UPT, UR51, 0x1, URZ ;  /* 0x0000000133337890 */ /* 0x000fe2000fffe0ff */
[----:B------:R-:W-:Y:S03]  /*8e50*/  IMAD.U32 R0, RZ, RZ, UR37 ;  /* 0x00000025ff007e24 */ /* 0x000fe6000f8e00ff */
[----:B------:R-:W-:Y:S04]  /*8e60*/  UISETP.NE.AND UP0, UPT, UR51, 0x4, UPT ;  /* 0x000000043300788c */ /* 0x000fe8000bf05270 */
[----:B------:R-:W-:Y:S03]  /*8e70*/  USEL UR51, UR51, URZ, UP0 ;  /* 0x000000ff33337287 */ /* 0x000fe60008000000 */
[----:B------:R-:W-:Y:S05]  /*8e80*/  @P0 LEA R2, R2, UR48, 0x3 ;  /* 0x0000003002020c11 */ /* 0x000fea000f8e18ff */
[----:B------:R-:W-:Y:S05]  /*8e90*/  @P0 VIADD R2, R2, 0x70 ;  /* 0x0000007002020836 */ /* 0x000fea0000000000 */
[----:B------:R-:W-:Y:S04]  /*8ea0*/  @P0 PRMT R0, R0, 0x654, R2 ;  /* 0x0000065400000816 */ /* 0x000fe80000000002 */
[----:B------:R2:W-:Y:S03]  /*8eb0*/  @P0 SYNCS.ARRIVE.TRANS64.RED.A1T0 RZ, [R0+URZ], RZ ;  /* 0x000000ff00ff09a7 */ /* 0x0005e600081004ff */
.L_x_133:
[----:B------:R-:W-:Y:S01]  /*8ec0*/  ISETP.NE.AND P2, PT, R103, RZ, PT ;  /* 0x000000ff6700720c */ /* 0x000fe20003f45270 */
[----:B------:R-:W-:Y:S01]  /*8ed0*/  UIADD3 UR49, UPT, UPT, UR49, 0x4, URZ ;  /* 0x0000000431317890 */ /* 0x000fe2000fffe0ff */
[----:B------:R-:W-:Y:S01]  /*8ee0*/  ISETP.NE.AND P0, PT, R105, 0x2, PT ;  /* 0x000000026900780c */ /* 0x000fe20003f05270 */
[----:B------:R-:W-:Y:S01]  /*8ef0*/  IMAD.IADD R20, R43, 0x1, R86 ;  /* 0x000000012b147824 */ /* 0x000fe200078e0256 */
[----:B------:R-:W-:Y:S01]  /*8f00*/  ISETP.NE.AND P1, PT, R45, 0x4, PT ;  /* 0x000000042d00780c */ /* 0x000fe20003f25270 */
[----:B------:R-:W-:Y:S01]  /*8f10*/  IMAD.IADD R21, R44, 0x1, R87 ;  /* 0x000000012c157824 */ /* 0x000fe200078e0257 */
[----:B------:R-:W-:Y:S02]  /*8f20*/  SEL R2, RZ, 0x1, P0 ;  /* 0x00000001ff027807 */ /* 0x000fe40000000000 */
[----:B--2---:R-:W-:Y:S02]  /*8f30*/  SEL R0, RZ, 0x1, P1 ;  /* 0x00000001ff007807 */ /* 0x004fe40000800000 */
[----:B------:R-:W-:Y:S02]  /*8f40*/  LOP3.LUT R95, R95, R2, RZ, 0x3c, !PT ;  /* 0x000000025f5f7212 */ /* 0x000fe400078e3cff */
[----:B------:R-:W-:Y:S02]  /*8f50*/  LOP3.LUT R96, R96, R0, RZ, 0x3c, !PT ;  /* 0x0000000060607212 */ /* 0x000fe400078e3cff */
[----:B------:R-:W-:Y:S02]  /*8f60*/  @P2 R2UR UR36, R94 ;  /* 0x000000005e2422ca */ /* 0x000fe400000e0000 */
[----:B------:R-:W-:Y:S02]  /*8f70*/  SEL R105, R105, RZ, P0 ;  /* 0x000000ff69697207 */ /* 0x000fe40000000000 */
[----:B------:R-:W-:Y:S01]  /*8f80*/  SEL R45, R45, RZ, P1 ;  /* 0x000000ff2d2d7207 */ /* 0x000fe20000800000 */
[----:B------:R-:W-:Y:S10]  /*8f90*/  @P2 BRA `(.L_x_134) ;  /* 0xffffffc000502947 */ /* 0x000ff4000383ffff */
[----:B------:R-:W-:-:S09]  /*8fa0*/  UISETP.NE.AND UP0, UPT, UR50, URZ, UPT ;  /* 0x000000ff3200728c */ /* 0x000fd2000bf05270 */
[----:B------:R-:W-:Y:S05]  /*8fb0*/  BRA.U !UP0, `(.L_x_135) ;  /* 0x0000000108487547 */ /* 0x000fea000b800000 */
[----:B------:R-:W2:Y:S02]  /*8fc0*/  LDCU.64 UR4, c[0x0][0x890] ;  /* 0x00011200ff0477ac */ /* 0x000ea40008000a00 */
[----:B--2---:R-:W-:-:S04]  /*8fd0*/  UISETP.NE.U32.AND UP0, UPT, UR4, URZ, UPT ;  /* 0x000000ff0400728c */ /* 0x004fc8000bf05070 */
[----:B------:R-:W-:-:S09]  /*8fe0*/  UISETP.NE.AND.EX UP0, UPT, UR5, URZ, UPT, UP0 ;  /* 0x000000ff0500728c */ /* 0x000fd2000bf05300 */
[----:B------:R-:W-:Y:S05]  /*8ff0*/  BRA.U UP0, `(.L_x_136) ;  /* 0x00000001000c7547 */ /* 0x000fea000b800000 */
[----:B------:R-:W-:-:S13]  /*9000*/  FSETP.NEU.AND P0, PT, R49, RZ, PT ;  /* 0x000000ff3100720b */ /* 0x000fda0003f0d000 */
[----:B------:R-:W-:Y:S05]  /*9010*/  @!P0 EXIT ;  /* 0x000000000000894d */ /* 0x000fea0003800000 */
[----:B------:R-:W-:Y:S05]  /*9020*/  BRA `(.L_x_135) ;  /* 0x00000000002c7947 */ /* 0x000fea0003800000 */
.L_x_136:
[----:B------:R-:W-:Y:S01]  /*9030*/  ISETP.NE.AND P0, PT, R104, RZ, PT ;  /* 0x000000ff6800720c */ /* 0x000fe20003f05270 */
[----:B------:R-:W-:-:S12]  /*9040*/  BSSY.RECONVERGENT B0, `(.L_x_135) ;  /* 0x0000009000007945 */ /* 0x000fd80003800200 */
[----:B------:R-:W-:Y:S05]  /*9050*/  @P0 BRA `(.L_x_137) ;  /* 0x0000000000140947 */ /* 0x000fea0003800000 */
[----:B------:R-:W2:Y:S02]  /*9060*/  LDCU.64 UR4, c[0x0][0x888] ;  /* 0x00011100ff0477ac */ /* 0x000ea40008000a00 */
[----:B--2---:R-:W-:-:S04]  /*9070*/  ISETP.NE.U32.AND P0, PT, RZ, UR4, PT ;  /* 0x00000004ff007c0c */ /* 0x004fc8000bf05070 */
[----:B------:R-:W-:-:S13]  /*9080*/  ISETP.NE.AND.EX P0, PT, RZ, UR5, PT, P0 ;  /* 0x00000005ff007c0c */ /* 0x000fda000bf05300 */
[----:B------:R-:W-:Y:S05]  /*9090*/  @!P0 EXIT ;  /* 0x000000000000894d */ /* 0x000fea0003800000 */
[----:B------:R-:W-:Y:S05]  /*90a0*/  BRA `(.L_x_138) ;  /* 0x0000000000087947 */ /* 0x000fea0003800000 */
.L_x_137:
[----:B------:R-:W-:-:S13]  /*90b0*/  FSETP.NEU.AND P0, PT, R49, RZ, PT ;  /* 0x000000ff3100720b */ /* 0x000fda0003f0d000 */
[----:B------:R-:W-:Y:S05]  /*90c0*/  @!P0 EXIT ;  /* 0x000000000000894d */ /* 0x000fea0003800000 */
.L_x_138:
[----:B------:R-:W-:Y:S05]  /*90d0*/  BSYNC.RECONVERGENT B0 ;  /* 0x0000000000007941 */ /* 0x000fea0003800200 */
.L_x_135:
[----:B------:R-:W-:Y:S01]  /*90e0*/  ULEA UR4, UR51, UR48, 0x3 ;  /* 0x0000003033047291 */ /* 0x000fe2000f8e18ff */
[----:B------:R-:W-:-:S04]  /*90f0*/  DEPBAR.LE SB0, 0x0 ;  /* 0x000080000000791a */ /* 0x000fc80000000000 */
[----:B------:R-:W-:-:S04]  /*9100*/  UIADD3 UR4, UPT, UPT, UR4, 0x70, URZ ;  /* 0x0000007004047890 */ /* 0x000fc8000fffe0ff */
[----:B------:R-:W-:-:S09]  /*9110*/  UPRMT UR4, UR37, 0x654, UR4 ;  /* 0x0000065425047896 */ /* 0x000fd20008000004 */
[----:B------:R-:W-:Y:S01]  /*9120*/  SYNCS.ARRIVE.TRANS64.RED.A1T0 RZ, [UR4], RZ ;  /* 0x000000ffffff79a7 */ /* 0x000fe20008100404 */
[----:B------:R-:W-:Y:S05]  /*9130*/  EXIT ;  /* 0x000000000000794d */ /* 0x000fea0003800000 */
.L_x_24:
[----:B--2---:R2:W4:Y:S02]  /*9140*/  SYNCS.PHASECHK.TRANS64.TRYWAIT P0, [R2+URZ+0x110], R3 ;  /* 0x00011003020075a7 */ /* 0x00452400080011ff */
[----:B----4-:R-:W-:Y:S05]  /*9150*/  @!P0 NANOSLEEP.SYNCS 0x989680 ;  /* 0x009896800000895d */ /* 0x010fea0003900000 */
[----:B------:R-:W4:Y:S02]  /*9160*/  @!P0 SYNCS.PHASECHK.TRANS64 P0, [R2+URZ+0x110], R3 ;  /* 0x00011003020085a7 */ /* 0x000f2400080010ff */
[----:B----4-:R-:W-:Y:S05]  /*9170*/  @!P0 BRA `(.L_x_24) ;  /* 0xfffffffc00f08947 */ /* 0x010fea000383ffff */
[----:B------:R-:W-:Y:S05]  /*9180*/  BRA `(.L_x_139) ;  /* 0xffffff8400887947 */ /* 0x000fea000383ffff */
.L_x_27:
[----:B-1----:R-:W-:-:S07]  /*9190*/  MOV R2, UR33 ;  /* 0x0000002100027c02 */ /* 0x002fce0008000f00 */
.L_x_140:
[----:B-1----:R1:W2:Y:S02]  /*91a0*/  SYNCS.PHASECHK.TRANS64.TRYWAIT P0, [R2+URZ+0x28], R4 ;  /* 0x00002804020075a7 */ /* 0x0022a400080011ff */
[----:B--2---:R-:W-:Y:S05]  /*91b0*/  @!P0 NANOSLEEP.SYNCS 0x989680 ;  /* 0x009896800000895d */ /* 0x004fea0003900000 */
[----:B------:R-:W2:Y:S02]  /*91c0*/  @!P0 SYNCS.PHASECHK.TRANS64 P0, [R2+URZ+0x28], R4 ;  /* 0x00002804020085a7 */ /* 0x000ea400080010ff */
[----:B--2---:R-:W-:Y:S05]  /*91d0*/  @!P0 BRA `(.L_x_140) ;  /* 0xfffffffc00f08947 */ /* 0x004fea000383ffff */
[----:B------:R-:W-:Y:S05]  /*91e0*/  BRA `(.L_x_26) ;  /* 0xffffff8400e07947 */ /* 0x000fea000383ffff */
.L_x_34:
[----:B-1----:R-:W-:-:S07]  /*91f0*/  MOV R2, UR33 ;  /* 0x0000002100027c02 */ /* 0x002fce0008000f00 */
.L_x_141:
[----:B-1----:R1:W2:Y:S02]  /*9200*/  SYNCS.PHASECHK.TRANS64.TRYWAIT P0, [R2+URZ+0x28], R4 ;  /* 0x00002804020075a7 */ /* 0x0022a400080011ff */
[----:B--2---:R-:W-:Y:S05]  /*9210*/  @!P0 NANOSLEEP.SYNCS 0x989680 ;  /* 0x009896800000895d */ /* 0x004fea0003900000 */
[----:B------:R-:W2:Y:S02]  /*9220*/  @!P0 SYNCS.PHASECHK.TRANS64 P0, [R2+URZ+0x28], R4 ;  /* 0x00002804020085a7 */ /* 0x000ea400080010ff */
[----:B--2---:R-:W-:Y:S05]  /*9230*/  @!P0 BRA `(.L_x_141) ;  /* 0xfffffffc00f08947 */ /* 0x004fea000383ffff */
[----:B------:R-:W-:Y:S05]  /*9240*/  BRA `(.L_x_33) ;  /* 0xffffff8800d47947 */ /* 0x000fea000383ffff */
.L_x_39:
[----:B-1----:R1:W2:Y:S02]  /*9250*/  SYNCS.PHASECHK.TRANS64.TRYWAIT P0, [R2+URZ+0xa0], R3 ;  /* 0x0000a003020075a7 */ /* 0x0022a400080011ff */
[----:B--2---:R-:W-:Y:S05]  /*9260*/  @!P0 NANOSLEEP.SYNCS 0x989680 ;  /* 0x009896800000895d */ /* 0x004fea0003900000 */
[----:B------:R-:W2:Y:S02]  /*9270*/  @!P0 SYNCS.PHASECHK.TRANS64 P0, [R2+URZ+0xa0], R3 ;  /* 0x0000a003020085a7 */ /* 0x000ea400080010ff */
[----:B--2---:R-:W-:Y:S05]  /*9280*/  @!P0 BRA `(.L_x_39) ;  /* 0xfffffffc00f08947 */ /* 0x004fea000383ffff */
[----:B------:R-:W-:Y:S05]  /*9290*/  BRA `(.L_x_142) ;  /* 0xffffff8c00a07947 */ /* 0x000fea000383ffff */
.L_x_43:
[----:B---3--:R-:W-:-:S07]  /*92a0*/  MOV R0, UR4 ;  /* 0x0000000400007c02 */ /* 0x008fce0008000f00 */
.L_x_143:
[----:B-1----:R1:W2:Y:S02]  /*92b0*/  SYNCS.PHASECHK.TRANS64.TRYWAIT P0, [R0+URZ], R2 ;  /* 0x00000002000075a7 */ /* 0x0022a400080011ff */
[----:B--2---:R-:W-:Y:S05]  /*92c0*/  @!P0 NANOSLEEP.SYNCS 0x989680 ;  /* 0x009896800000895d */ /* 0x004fea0003900000 */
[----:B------:R-:W2:Y:S02]  /*92d0*/  @!P0 SYNCS.PHASECHK.TRANS64 P0, [R0+URZ], R2 ;  /* 0x00000002000085a7 */ /* 0x000ea400080010ff */
[----:B--2---:R-:W-:Y:S05]  /*92e0*/  @!P0 BRA `(.L_x_143) ;  /* 0xfffffffc00f08947 */ /* 0x004fea000383ffff */
[----:B------:R-:W-:Y:S05]  /*92f0*/  BRA `(.L_x_144) ;  /* 0xffffff9400107947 */ /* 0x000fea000383ffff */
.L_x_44:
[----:B---3--:R-:W-:-:S07]  /*9300*/  MOV R0, UR4 ;  /* 0x0000000400007c02 */ /* 0x008fce0008000f00 */
.L_x_145:
[----:B-1----:R1:W2:Y:S02]  /*9310*/  SYNCS.PHASECHK.TRANS64.TRYWAIT P0, [R0+URZ], R3 ;  /* 0x00000003000075a7 */ /* 0x0022a400080011ff */
[----:B--2---:R-:W-:Y:S05]  /*9320*/  @!P0 NANOSLEEP.SYNCS 0x989680 ;  /* 0x009896800000895d */ /* 0x004fea0003900000 */
[----:B------:R-:W2:Y:S02]  /*9330*/  @!P0 SYNCS.PHASECHK.TRANS64 P0, [R0+URZ], R3 ;  /* 0x00000003000085a7 */ /* 0x000ea400080010ff */
[----:B--2---:R-:W-:Y:S05]  /*9340*/  @!P0 BRA `(.L_x_145) ;  /* 0xfffffffc00f08947 */ /* 0x004fea000383ffff */
[----:B------:R-:W-:Y:S05]  /*9350*/  BRA `(.L_x_146) ;  /* 0xffffff94001c7947 */ /* 0x000fea000383ffff */
.L_x_45:
[----:B---3--:R-:W-:-:S07]  /*9360*/  MOV R0, UR4 ;  /* 0x0000000400007c02 */ /* 0x008fce0008000f00 */
.L_x_147:
[----:B-1----:R1:W2:Y:S02]  /*9370*/  SYNCS.PHASECHK.TRANS64.TRYWAIT P0, [R0+URZ], R3 ;  /* 0x00000003000075a7 */ /* 0x0022a400080011ff */
[----:B--2---:R-:W-:Y:S05]  /*9380*/  @!P0 NANOSLEEP.SYNCS 0x989680 ;  /* 0x009896800000895d */ /* 0x004fea0003900000 */
[----:B------:R-:W2:Y:S02]  /*9390*/  @!P0 SYNCS.PHASECHK.TRANS64 P0, [R0+URZ], R3 ;  /* 0x00000003000085a7 */ /* 0x000ea400080010ff */
[----:B--2---:R-:W-:Y:S05]  /*93a0*/  @!P0 BRA `(.L_x_147) ;  /* 0xfffffffc00f08947 */ /* 0x004fea000383ffff */
[----:B------:R-:W-:Y:S05]  /*93b0*/  BRA `(.L_x_148) ;  /* 0xffffff9400287947 */ /* 0x000fea000383ffff */
.L_x_46:
[----:B---3--:R-:W-:-:S07]  /*93c0*/  MOV R0, UR4 ;  /* 0x0000000400007c02 */ /* 0x008fce0008000f00 */
.L_x_149:
[----:B-1----:R1:W2:Y:S02]  /*93d0*/  SYNCS.PHASECHK.TRANS64.TRYWAIT P0, [R0+URZ], R3 ;  /* 0x00000003000075a7 */ /* 0x0022a400080011ff */
[----:B--2---:R-:W-:Y:S05]  /*93e0*/  @!P0 NANOSLEEP.SYNCS 0x989680 ;  /* 0x009896800000895d */ /* 0x004fea0003900000 */
[----:B------:R-:W2:Y:S02]  /*93f0*/  @!P0 SYNCS.PHASECHK.TRANS64 P0, [R0+URZ], R3 ;  /* 0x00000003000085a7 */ /* 0x000ea400080010ff */
[----:B--2---:R-:W-:Y:S05]  /*9400*/  @!P0 BRA `(.L_x_149) ;  /* 0xfffffffc00f08947 */ /* 0x004fea000383ffff */
[----:B------:R-:W-:Y:S05]  /*9410*/  BRA `(.L_x_150) ;  /* 0xffffff9400347947 */ /* 0x000fea000383ffff */
.L_x_49:
[----:B-1----:R1:W2:Y:S02]  /*9420*/  SYNCS.PHASECHK.TRANS64.TRYWAIT P0, [R0+URZ+0x100], R4 ;  /* 0x00010004000075a7 */ /* 0x0022a400080011ff */
[----:B--2---:R-:W-:Y:S05]  /*9430*/  @!P0 NANOSLEEP.SYNCS 0x989680 ;  /* 0x009896800000895d */ /* 0x004fea0003900000 */
[----:B------:R-:W2:Y:S02]  /*9440*/  @!P0 SYNCS.PHASECHK.TRANS64 P0, [R0+URZ+0x100], R4 ;  /* 0x00010004000085a7 */ /* 0x000ea400080010ff */
[----:B--2---:R-:W-:Y:S05]  /*9450*/  @!P0 BRA `(.L_x_49) ;  /* 0xfffffffc00f08947 */ /* 0x004fea000383ffff */
[----:B------:R-:W-:Y:S05]  /*9460*/  BRA `(.L_x_151) ;  /* 0xffffff9400947947 */ /* 0x000fea000383ffff */
.L_x_50:
[----:B------:R-:W-:-:S07]  /*9470*/  MOV R0, UR5 ;  /* 0x0000000500007c02 */ /* 0x000fce0008000f00 */
.L_x_152:
[----:B-1----:R1:W2:Y:S02]  /*9480*/  SYNCS.PHASECHK.TRANS64.TRYWAIT P0, [R0+URZ+0xb0], R5 ;  /* 0x0000b005000075a7 */ /* 0x0022a400080011ff */
[----:B--2---:R-:W-:Y:S05]  /*9490*/  @!P0 NANOSLEEP.SYNCS 0x989680 ;  /* 0x009896800000895d */ /* 0x004fea0003900000 */
[----:B------:R-:W2:Y:S02]  /*94a0*/  @!P0 SYNCS.PHASECHK.TRANS64 P0, [R0+URZ+0xb0], R5 ;  /* 0x0000b005000085a7 */ /* 0x000ea400080010ff */
[----:B--2---:R-:W-:Y:S05]  /*94b0*/  @!P0 BRA `(.L_x_152) ;  /* 0xfffffffc00f08947 */ /* 0x004fea000383ffff */
[----:B------:R-:W-:Y:S05]  /*94c0*/  BRA `(.L_x_153) ;  /* 0xffffff9400a47947 */ /* 0x000fea000383ffff */
.L_x_51:
[----:B-1----:R1:W2:Y:S02]  /*94d0*/  SYNCS.PHASECHK.TRANS64.TRYWAIT P1, [R0+URZ+0xa0], R4 ;  /* 0x0000a004000075a7 */ /* 0x0022a400080211ff */
[----:B--2---:R-:W-:Y:S05]  /*94e0*/  @!P1 NANOSLEEP.SYNCS 0x989680 ;  /* 0x009896800000995d */ /* 0x004fea0003900000 */
[----:B------:R-:W2:Y:S02]  /*94f0*/  @!P1 SYNCS.PHASECHK.TRANS64 P1, [R0+URZ+0xa0], R4 ;  /* 0x0000a004000095a7 */ /* 0x000ea400080210ff */
[----:B--2---:R-:W-:Y:S05]  /*9500*/  @!P1 BRA `(.L_x_51) ;  /* 0xfffffffc00f09947 */ /* 0x004fea000383ffff */
[----:B------:R-:W-:Y:S05]  /*9510*/  BRA `(.L_x_154) ;  /* 0xffffff9400d47947 */ /* 0x000fea000383ffff */
.L_x_54:
[----:B------:R-:W-:-:S07]  /*9520*/  MOV R0, UR5 ;  /* 0x0000000500007c02 */ /* 0x000fce0008000f00 */
.L_x_155:
[----:B-1----:R1:W2:Y:S02]  /*9530*/  SYNCS.PHASECHK.TRANS64.TRYWAIT P0, [R0+URZ+0xb0], R2 ;  /* 0x0000b002000075a7 */ /* 0x0022a400080011ff */
[----:B--2---:R-:W-:Y:S05]  /*9540*/  @!P0 NANOSLEEP.SYNCS 0x989680 ;  /* 0x009896800000895d */ /* 0x004fea0003900000 */
[----:B------:R-:W2:Y:S02]  /*9550*/  @!P0 SYNCS.PHASECHK.TRANS64 P0, [R0+URZ+0xb0], R2 ;  /* 0x0000b002000085a7 */ /* 0x000ea400080010ff */
[----:B--2---:R-:W-:Y:S05]  /*9560*/  @!P0 BRA `(.L_x_155) ;  /* 0xfffffffc00f08947 */ /* 0x004fea000383ffff */
[----:B------:R-:W-:Y:S05]  /*9570*/  BRA `(.L_x_53) ;  /* 0xffffff9800287947 */ /* 0x000fea000383ffff */
.L_x_61:
[----:B-1----:R1:W2:Y:S02]  /*9580*/  SYNCS.PHASECHK.TRANS64.TRYWAIT P1, [R0+URZ+0xa0], R2 ;  /* 0x0000a002000075a7 */ /* 0x0022a400080211ff */
[----:B--2---:R-:W-:Y:S05]  /*9590*/  @!P1 NANOSLEEP.SYNCS 0x989680 ;  /* 0x009896800000995d */ /* 0x004fea0003900000 */
[----:B------:R-:W2:Y:S02]  /*95a0*/  @!P1 SYNCS.PHASECHK.TRANS64 P1, [R0+URZ+0xa0], R2 ;  /* 0x0000a002000095a7 */ /* 0x000ea400080210ff */
[----:B--2---:R-:W-:Y:S05]  /*95b0*/  @!P1 BRA `(.L_x_61) ;  /* 0xfffffffc00f09947 */ /* 0x004fea000383ffff */
[----:B------:R-:W-:Y:S05]  /*95c0*/  BRA `(.L_x_156) ;  /* 0xffffff9c009c7947 */ /* 0x000fea000383ffff */
.L_x_62:
[----:B------:R-:W-:-:S07]  /*95d0*/  MOV R2, UR7 ;  /* 0x0000000700027c02 */ /* 0x000fce0008000f00 */
.L_x_157:
[----:B-1----:R1:W2:Y:S02]  /*95e0*/  SYNCS.PHASECHK.TRANS64.TRYWAIT P0, [R2+URZ+0xe0], R0 ;  /* 0x0000e000020075a7 */ /* 0x0022a400080011ff */
[----:B--2---:R-:W-:Y:S05]  /*95f0*/  @!P0 NANOSLEEP.SYNCS 0x989680 ;  /* 0x009896800000895d */ /* 0x004fea0003900000 */
[----:B------:R-:W2:Y:S02]  /*9600*/  @!P0 SYNCS.PHASECHK.TRANS64 P0, [R2+URZ+0xe0], R0 ;  /* 0x0000e000020085a7 */ /* 0x000ea400080010ff */
[----:B--2---:R-:W-:Y:S05]  /*9610*/  @!P0 BRA `(.L_x_157) ;  /* 0xfffffffc00f08947 */ /* 0x004fea000383ffff */
[----:B------:R-:W-:Y:S05]  /*9620*/  BRA `(.L_x_158) ;  /* 0xffffff9c00d47947 */ /* 0x000fea000383ffff */
.L_x_65:
[----:B------:R-:W-:Y:S07]  /*9630*/  MOV R0, UR6 ;  /* 0x0000000600007c02 */ /* 0x000fee0008000f00 */
.L_x_159:
[----:B-1----:R1:W2:Y:S02]  /*9640*/  SYNCS.PHASECHK.TRANS64.TRYWAIT P0, [R0+URZ], R2 ;  /* 0x00000002000075a7 */ /* 0x0022a400080011ff */
[----:B--2---:R-:W-:Y:S05]  /*9650*/  @!P0 NANOSLEEP.SYNCS 0x989680 ;  /* 0x009896800000895d */ /* 0x004fea0003900000 */
[----:B------:R-:W2:Y:S02]  /*9660*/  @!P0 SYNCS.PHASECHK.TRANS64 P0, [R0+URZ], R2 ;  /* 0x00000002000085a7 */ /* 0x000ea400080010ff */
[----:B--2---:R-:W-:Y:S05]  /*9670*/  @!P0 BRA `(.L_x_159) ;  /* 0xfffffffc00f08947 */ /* 0x004fea000383ffff */
[----:B------:R-:W-:Y:S05]  /*9680*/  BRA `(.L_x_64) ;  /* 0xffffff9c00f07947 */ /* 0x000fea000383ffff */
.L_x_68:
[----:B------:R-:W-:-:S07]  /*9690*/  MOV R0, UR6 ;  /* 0x0000000600007c02 */ /* 0x000fce0008000f00 */
.L_x_160:
[----:B--2---:R2:W4:Y:S02]  /*96a0*/  SYNCS.PHASECHK.TRANS64.TRYWAIT P0, [R0+URZ], R2 ;  /* 0x00000002000075a7 */ /* 0x00452400080011ff */
[----:B----4-:R-:W-:Y:S05]  /*96b0*/  @!P0 NANOSLEEP.SYNCS 0x989680 ;  /* 0x009896800000895d */ /* 0x010fea0003900000 */
[----:B------:R-:W4:Y:S02]  /*96c0*/  @!P0 SYNCS.PHASECHK.TRANS64 P0, [R0+URZ], R2 ;  /* 0x00000002000085a7 */ /* 0x000f2400080010ff */
[----:B----4-:R-:W-:Y:S05]  /*96d0*/  @!P0 BRA `(.L_x_160) ;  /* 0xfffffffc00f08947 */ /* 0x010fea000383ffff */
[----:B------:R-:W-:Y:S05]  /*96e0*/  BRA `(.L_x_161) ;  /* 0xffffffa000cc7947 */ /* 0x000fea000383ffff */
.L_x_69:
[----:B------:R-:W-:-:S07]  /*96f0*/  MOV R0, UR6 ;  /* 0x0000000600007c02 */ /* 0x000fce0008000f00 */
.L_x_162:
[----:B-1----:R1:W2:Y:S02]  /*9700*/  SYNCS.PHASECHK.TRANS64.TRYWAIT P0, [R0+URZ], R3 ;  /* 0x00000003000075a7 */ /* 0x0022a400080011ff */
[----:B--2---:R-:W-:Y:S05]  /*9710*/  @!P0 NANOSLEEP.SYNCS 0x989680 ;  /* 0x009896800000895d */ /* 0x004fea0003900000 */
[----:B------:R-:W2:Y:S02]  /*9720*/  @!P0 SYNCS.PHASECHK.TRANS64 P0, [R0+URZ], R3 ;  /* 0x00000003000085a7 */ /* 0x000ea400080010ff */
[----:B--2---:R-:W-:Y:S05]  /*9730*/  @!P0 BRA `(.L_x_162) ;  /* 0xfffffffc00f08947 */ /* 0x004fea000383ffff */
[----:B------:R-:W-:Y:S05]  /*9740*/  BRA `(.L_x_163) ;  /* 0xffffffa000d87947 */ /* 0x000fea000383ffff */
.L_x_70:
[----:B------:R-:W-:-:S07]  /*9750*/  MOV R0, UR6 ;  /* 0x0000000600007c02 */ /* 0x000fce0008000f00 */
.L_x_164:
[----:B-1----:R1:W2:Y:S02]  /*9760*/  SYNCS.PHASECHK.TRANS64.TRYWAIT P0, [R0+URZ], R3 ;  /* 0x00000003000075a7 */ /* 0x0022a400080011ff */
[----:B--2---:R-:W-:Y:S05]  /*9770*/  @!P0 NANOSLEEP.SYNCS 0x989680 ;  /* 0x009896800000895d */ /* 0x004fea0003900000 */
[----:B------:R-:W2:Y:S02]  /*9780*/  @!P0 SYNCS.PHASECHK.TRANS64 P0, [R0+URZ], R3 ;  /* 0x00000003000085a7 */ /* 0x000ea400080010ff */
[----:B--2---:R-:W-:Y:S05]  /*9790*/  @!P0 BRA `(.L_x_164) ;  /* 0xfffffffc00f08947 */ /* 0x004fea000383ffff */
[----:B------:R-:W-:Y:S05]  /*97a0*/  BRA `(.L_x_165) ;  /* 0xffffffa000e47947 */ /* 0x000fea000383ffff */
.L_x_71:
[----:B-1----:R-:W-:-:S07]  /*97b0*/  MOV R0, UR7 ;  /* 0x0000000700007c02 */ /* 0x002fce0008000f00 */
.L_x_166:
[----:B-1----:R1:W2:Y:S02]  /*97c0*/  SYNCS.PHASECHK.TRANS64.TRYWAIT P0, [R0+URZ], R2 ;  /* 0x00000002000075a7 */ /* 0x0022a400080011ff */
[----:B--2---:R-:W-:Y:S05]  /*97d0*/  @!P0 NANOSLEEP.SYNCS 0x989680 ;  /* 0x009896800000895d */ /* 0x004fea0003900000 */
[----:B------:R-:W2:Y:S02]  /*97e0*/  @!P0 SYNCS.PHASECHK.TRANS64 P0, [R0+URZ], R2 ;  /* 0x00000002000085a7 */ /* 0x000ea400080010ff */
[----:B--2---:R-:W-:Y:S05]  /*97f0*/  @!P0 BRA `(.L_x_166) ;  /* 0xfffffffc00f08947 */ /* 0x004fea000383ffff */
[----:B------:R-:W-:Y:S05]  /*9800*/  BRA `(.L_x_167) ;  /* 0xffffffa000f07947 */ /* 0x000fea000383ffff */
.L_x_76:
[----:B--2---:R2:W3:Y:S02]  /*9810*/  SYNCS.PHASECHK.TRANS64.TRYWAIT P0, [R0+URZ+0xa0], R2 ;  /* 0x0000a002000075a7 */ /* 0x0044e400080011ff */
[----:B---3--:R-:W-:Y:S05]  /*9820*/  @!P0 NANOSLEEP.SYNCS 0x989680 ;  /* 0x009896800000895d */ /* 0x008fea0003900000 */
[----:B------:R-:W3:Y:S02]  /*9830*/  @!P0 SYNCS.PHASECHK.TRANS64 P0, [R0+URZ+0xa0], R2 ;  /* 0x0000a002000085a7 */ /* 0x000ee400080010ff */
[----:B---3--:R-:W-:Y:S05]  /*9840*/  @!P0 BRA `(.L_x_76) ;  /* 0xfffffffc00f08947 */ /* 0x008fea000383ffff */
[----:B------:R-:W-:Y:S05]  /*9850*/  BRA `(.L_x_168) ;  /* 0xffffffa400ec7947 */ /* 0x000fea000383ffff */
.L_x_79:
[----:B------:R-:W-:Y:S07]  /*9860*/  MOV R0, UR4 ;  /* 0x0000000400007c02 */ /* 0x000fee0008000f00 */
.L_x_169:
[----:B--2---:R2:W3:Y:S02]  /*9870*/  SYNCS.PHASECHK.TRANS64.TRYWAIT P0, [R0+URZ+0x98], R2 ;  /* 0x00009802000075a7 */ /* 0x0044e400080011ff */
[----:B---3--:R-:W-:Y:S05]  /*9880*/  @!P0 NANOSLEEP.SYNCS 0x989680 ;  /* 0x009896800000895d */ /* 0x008fea0003900000 */
[----:B------:R-:W3:Y:S02]  /*9890*/  @!P0 SYNCS.PHASECHK.TRANS64 P0, [R0+URZ+0x98], R2 ;  /* 0x00009802000085a7 */ /* 0x000ee400080010ff */
[----:B---3--:R-:W-:Y:S05]  /*98a0*/  @!P0 BRA `(.L_x_169) ;  /* 0xfffffffc00f08947 */ /* 0x008fea000383ffff */
[----:B------:R-:W-:Y:S05]  /*98b0*/  BRA `(.L_x_78) ;  /* 0xffffffa800cc7947 */ /* 0x000fea000383ffff */
.L_x_82:
[----:B------:R-:W-:Y:S07]  /*98c0*/  MOV R0, UR4 ;  /* 0x0000000400007c02 */ /* 0x000fee0008000f00 */
.L_x_170:
[----:B-1----:R1:W2:Y:S02]  /*98d0*/  SYNCS.PHASECHK.TRANS64.TRYWAIT P0, [R0+URZ+0x70], R20 ;  /* 0x00007014000075a7 */ /* 0x0022a400080011ff */
[----:B--2---:R-:W-:Y:S05]  /*98e0*/  @!P0 NANOSLEEP.SYNCS 0x989680 ;  /* 0x009896800000895d */ /* 0x004fea0003900000 */
[----:B------:R-:W2:Y:S02]  /*98f0*/  @!P0 SYNCS.PHASECHK.TRANS64 P0, [R0+URZ+0x70], R20 ;  /* 0x00007014000085a7 */ /* 0x000ea400080010ff */
[----:B--2---:R-:W-:Y:S05]  /*9900*/  @!P0 BRA `(.L_x_170) ;  /* 0xfffffffc00f08947 */ /* 0x004fea000383ffff */
[----:B------:R-:W-:Y:S05]  /*9910*/  BRA `(.L_x_171) ;  /* 0xffffffac00487947 */ /* 0x000fea000383ffff */
.L_x_83:
[----:B------:R-:W-:Y:S07]  /*9920*/  MOV R0, UR4 ;  /* 0x0000000400007c02 */ /* 0x000fee0008000f00 */
.L_x_172:
[----:B-1----:R1:W2:Y:S02]  /*9930*/  SYNCS.PHASECHK.TRANS64.TRYWAIT P0, [R0+URZ+0x78], R20 ;  /* 0x00007814000075a7 */ /* 0x0022a400080011ff */
[----:B--2---:R-:W-:Y:S05]  /*9940*/  @!P0 NANOSLEEP.SYNCS 0x989680 ;  /* 0x009896800000895d */ /* 0x004fea0003900000 */
[----:B------:R-:W2:Y:S02]  /*9950*/  @!P0 SYNCS.PHASECHK.TRANS64 P0, [R0+URZ+0x78], R20 ;  /* 0x00007814000085a7 */ /* 0x000ea400080010ff */
[----:B--2---:R-:W-:Y:S05]  /*9960*/  @!P0 BRA `(.L_x_172) ;  /* 0xfffffffc00f08947 */ /* 0x004fea000383ffff */
[----:B------:R-:W-:Y:S05]  /*9970*/  BRA `(.L_x_173) ;  /* 0xffffffac00807947 */ /* 0x000fea000383ffff */
.L_x_84:
[----:B------:R-:W-:Y:S07]  /*9980*/  MOV R0, UR4 ;  /* 0x0000000400007c02 */ /* 0x000fee0008000f00 */
.L_x_174:
[----:B-1----:R1:W2:Y:S02]  /*9990*/  SYNCS.PHASECHK.TRANS64.TRYWAIT P0, [R0+URZ+0x80], R20 ;  /* 0x00008014000075a7 */ /* 0x0022a400080011ff */
[----:B--2---:R-:W-:Y:S05]  /*99a0*/  @!P0 NANOSLEEP.SYNCS 0x989680 ;  /* 0x009896800000895d */ /* 0x004fea0003900000 */
[----:B------:R-:W2:Y:S02]  /*99b0*/  @!P0 SYNCS.PHASECHK.TRANS64 P0, [R0+URZ+0x80], R20 ;  /* 0x00008014000085a7 */ /* 0x000ea400080010ff */
[----:B--2---:R-:W-:Y:S05]  /*99c0*/  @!P0 BRA `(.L_x_174) ;  /* 0xfffffffc00f08947 */ /* 0x004fea000383ffff */
[----:B------:R-:W-:Y:S05]  /*99d0*/  BRA `(.L_x_175) ;  /* 0xffffffac00c47947 */ /* 0x000fea000383ffff */
.L_x_85:
[----:B------:R-:W-:Y:S07]  /*99e0*/  MOV R0, UR4 ;  /* 0x0000000400007c02 */ /* 0x000fee0008000f00 */
.L_x_176:
[----:B-1----:R1:W2:Y:S02]  /*99f0*/  SYNCS.PHASECHK.TRANS64.TRYWAIT P0, [R0+URZ+0x88], R20 ;  /* 0x00008814000075a7 */ /* 0x0022a400080011ff */
[----:B--2---:R-:W-:Y:S05]  /*9a00*/  @!P0 NANOSLEEP.SYNCS 0x989680 ;  /* 0x009896800000895d */ /* 0x004fea0003900000 */
[----:B------:R-:W2:Y:S02]  /*9a10*/  @!P0 SYNCS.PHASECHK.TRANS64 P0, [R0+URZ+0x88], R20 ;  /* 0x00008814000085a7 */ /* 0x000ea400080010ff */
[----:B--2---:R-:W-:Y:S05]  /*9a20*/  @!P0 BRA `(.L_x_176) ;  /* 0xfffffffc00f08947 */ /* 0x004fea000383ffff */
[----:B------:R-:W-:Y:S05]  /*9a30*/  BRA `(.L_x_177) ;  /* 0xffffffb000487947 */ /* 0x000fea000383ffff */
.L_x_87:
[----:B------:R-:W-:-:S07]  /*9a40*/  MOV R0, UR4 ;  /* 0x0000000400007c02 */ /* 0x000fce0008000f00 */
.L_x_178:
[----:B-1----:R1:W3:Y:S02]  /*9a50*/  SYNCS.PHASECHK.TRANS64.TRYWAIT P0, [R0+URZ+0x70], R2 ;  /* 0x00007002000075a7 */ /* 0x0022e400080011ff */
[----:B---3--:R-:W-:Y:S05]  /*9a60*/  @!P0 NANOSLEEP.SYNCS 0x989680 ;  /* 0x009896800000895d */ /* 0x008fea0003900000 */
[----:B------:R-:W3:Y:S02]  /*9a70*/  @!P0 SYNCS.PHASECHK.TRANS64 P0, [R0+URZ+0x70], R2 ;  /* 0x00007002000085a7 */ /* 0x000ee400080010ff */
[----:B---3--:R-:W-:Y:S05]  /*9a80*/  @!P0 BRA `(.L_x_178) ;  /* 0xfffffffc00f08947 */ /* 0x008fea000383ffff */
[----:B------:R-:W-:Y:S05]  /*9a90*/  BRA `(.L_x_179) ;  /* 0xffffffb000b87947 */ /* 0x000fea000383ffff */
.L_x_88:
[----:B-1----:R-:W-:-:S07]  /*9aa0*/  MOV R0, UR4 ;  /* 0x0000000400007c02 */ /* 0x002fce0008000f00 */
.L_x_180:
[----:B-1----:R1:W3:Y:S02]  /*9ab0*/  SYNCS.PHASECHK.TRANS64.TRYWAIT P0, [R0+URZ+0x78], R2 ;  /* 0x00007802000075a7 */ /* 0x0022e400080011ff */
[----:B---3--:R-:W-:Y:S05]  /*9ac0*/  @!P0 NANOSLEEP.SYNCS 0x989680 ;  /* 0x009896800000895d */ /* 0x008fea0003900000 */
[----:B------:R-:W3:Y:S02]  /*9ad0*/  @!P0 SYNCS.PHASECHK.TRANS64 P0, [R0+URZ+0x78], R2 ;  /* 0x00007802000085a7 */ /* 0x000ee400080010ff */
[----:B---3--:R-:W-:Y:S05]  /*9ae0*/  @!P0 BRA `(.L_x_180) ;  /* 0xfffffffc00f08947 */ /* 0x008fea000383ffff */
[----:B------:R-:W-:Y:S05]  /*9af0*/  BRA `(.L_x_181) ;  /* 0xffffffb000a87947 */ /* 0x000fea000383ffff */
.L_x_89:
[----:B-1----:R-:W-:-:S07]  /*9b00*/  MOV R0, UR4 ;  /* 0x0000000400007c02 */ /* 0x002fce0008000f00 */
.L_x_182:
[----:B-1----:R1:W3:Y:S02]  /*9b10*/  SYNCS.PHASECHK.TRANS64.TRYWAIT P0, [R0+URZ+0x80], R2 ;  /* 0x00008002000075a7 */ /* 0x0022e400080011ff */
[----:B---3--:R-:W-:Y:S05]  /*9b20*/  @!P0 NANOSLEEP.SYNCS 0x989680 ;  /* 0x009896800000895d */ /* 0x008fea0003900000 */
[----:B------:R-:W3:Y:S02]  /*9b30*/  @!P0 SYNCS.PHASECHK.TRANS64 P0, [R0+URZ+0x80], R2 ;  /* 0x00008002000085a7 */ /* 0x000ee400080010ff */
[----:B---3--:R-:W-:Y:S05]  /*9b40*/  @!P0 BRA `(.L_x_182) ;  /* 0xfffffffc00f08947 */ /* 0x008fea000383ffff */
[----:B------:R-:W-:Y:S05]  /*9b50*/  BRA `(.L_x_183) ;  /* 0xffffffb000987947 */ /* 0x000fea000383ffff */
.L_x_91:
[----:B--2---:R2:W4:Y:S02]  /*9b60*/  SYNCS.PHASECHK.TRANS64.TRYWAIT P0, [R0+URZ+0xa0], R2 ;  /* 0x0000a002000075a7 */ /* 0x00452400080011ff */
[----:B----4-:R-:W-:Y:S05]  /*9b70*/  @!P0 NANOSLEEP.SYNCS 0x989680 ;  /* 0x009896800000895d */ /* 0x010fea0003900000 */
[----:B------:R-:W4:Y:S02]  /*9b80*/  @!P0 SYNCS.PHASECHK.TRANS64 P0, [R0+URZ+0xa0], R2 ;  /* 0x0000a002000085a7 */ /* 0x000f2400080010ff */
[----:B----4-:R-:W-:Y:S05]  /*9b90*/  @!P0 BRA `(.L_x_91) ;  /* 0xfffffffc00f08947 */ /* 0x010fea000383ffff */
[----:B------:R-:W-:Y:S05]  /*9ba0*/  BRA `(.L_x_184) ;  /* 0xffffffb400607947 */ /* 0x000fea000383ffff */
.L_x_102:
[----:B-1----:R-:W-:Y:S04]  /*9bb0*/  MOV R2, UR48 ;  /* 0x0000003000027c02 */ /* 0x002fe80008000f00 */
[----:B------:R1:W3:Y:S03]  /*9bc0*/  SYNCS.PHASECHK.TRANS64.TRYWAIT P1, [R2+URZ+0x50], R3 ;  /* 0x00005003020075a7 */ /* 0x0002e600080211ff */
[----:B---3--:R-:W-:Y:S05]  /*9bd0*/  @!P1 NANOSLEEP.SYNCS 0x989680 ;  /* 0x009896800000995d */ /* 0x008fea0003900000 */
[----:B------:R-:W3:Y:S02]  /*9be0*/  @!P1 SYNCS.PHASECHK.TRANS64 P1, [R2+URZ+0x50], R3 ;  /* 0x00005003020095a7 */ /* 0x000ee400080210ff */
[----:B---3--:R-:W-:Y:S05]  /*9bf0*/  @!P1 BRA `(.L_x_102) ;  /* 0xfffffffc00ec9947 */ /* 0x008fea000383ffff */
[----:B------:R-:W-:Y:S05]  /*9c00*/  BRA `(.L_x_101) ;  /* 0xffffffc0006c7947 */ /* 0x000fea000383ffff */
.L_x_104:
[----:B-1----:R1:W4:Y:S02]  /*9c10*/  SYNCS.PHASECHK.TRANS64.TRYWAIT P0, [R64+URZ+0xc0], R0 ;  /* 0x0000c000400075a7 */ /* 0x00232400080011ff */
[----:B----4-:R-:W-:Y:S05]  /*9c20*/  @!P0 NANOSLEEP.SYNCS 0x989680 ;  /* 0x009896800000895d */ /* 0x010fea0003900000 */
[----:B------:R-:W4:Y:S02]  /*9c30*/  @!P0 SYNCS.PHASECHK.TRANS64 P0, [R64+URZ+0xc0], R0 ;  /* 0x0000c000400085a7 */ /* 0x000f2400080010ff */
[----:B----4-:R-:W-:Y:S05]  /*9c40*/  @!P0 BRA `(.L_x_104) ;  /* 0xfffffffc00f08947 */ /* 0x010fea000383ffff */
[----:B------:R-:W-:Y:S05]  /*9c50*/  BRA `(.L_x_103) ;  /* 0xffffffc000947947 */ /* 0x000fea000383ffff */
.L_x_113:
[----:B--2---:R2:W4:Y:S02]  /*9c60*/  SYNCS.PHASECHK.TRANS64.TRYWAIT P0, [R2+URZ+0x50], R0 ;  /* 0x00005000020075a7 */ /* 0x00452400080011ff */
[----:B----4-:R-:W-:Y:S05]  /*9c70*/  @!P0 NANOSLEEP.SYNCS 0x989680 ;  /* 0x009896800000895d */ /* 0x010fea0003900000 */
[----:B------:R-:W4:Y:S02]  /*9c80*/  @!P0 SYNCS.PHASECHK.TRANS64 P0, [R2+URZ+0x50], R0 ;  /* 0x00005000020085a7 */ /* 0x000f2400080010ff */
[----:B----4-:R-:W-:Y:S05]  /*9c90*/  @!P0 BRA `(.L_x_113) ;  /* 0xfffffffc00f08947 */ /* 0x010fea000383ffff */
[----:B------:R-:W-:Y:S05]  /*9ca0*/  BRA `(.L_x_112) ;  /* 0xffffffcc00707947 */ /* 0x000fea000383ffff */
.L_x_121:
[----:B--2---:R2:W4:Y:S02]  /*9cb0*/  SYNCS.PHASECHK.TRANS64.TRYWAIT P0, [R0+URZ+0x50], R6 ;  /* 0x00005006000075a7 */ /* 0x00452400080011ff */
[----:B----4-:R-:W-:Y:S05]  /*9cc0*/  @!P0 NANOSLEEP.SYNCS 0x989680 ;  /* 0x009896800000895d */ /* 0x010fea0003900000 */
[----:B------:R-:W4:Y:S02]  /*9cd0*/  @!P0 SYNCS.PHASECHK.TRANS64 P0, [R0+URZ+0x50], R6 ;  /* 0x00005006000085a7 */ /* 0x000f2400080010ff */
[----:B----4-:R-:W-:Y:S05]  /*9ce0*/  @!P0 BRA `(.L_x_121) ;  /* 0xfffffffc00f08947 */ /* 0x010fea000383ffff */
[----:B------:R-:W-:Y:S05]  /*9cf0*/  BRA `(.L_x_120) ;  /* 0xffffffd800707947 */ /* 0x000fea000383ffff */
.L_x_129:
[----:B--2---:R2:W4:Y:S02]  /*9d00*/  SYNCS.PHASECHK.TRANS64.TRYWAIT P0, [R0+URZ+0x50], R5 ;  /* 0x00005005000075a7 */ /* 0x00452400080011ff */
[----:B----4-:R-:W-:Y:S05]  /*9d10*/  @!P0 NANOSLEEP.SYNCS 0x989680 ;  /* 0x009896800000895d */ /* 0x010fea0003900000 */
[----:B------:R-:W4:Y:S02]  /*9d20*/  @!P0 SYNCS.PHASECHK.TRANS64 P0, [R0+URZ+0x50], R5 ;  /* 0x00005005000085a7 */ /* 0x000f2400080010ff */
[----:B----4-:R-:W-:Y:S05]  /*9d30*/  @!P0 BRA `(.L_x_129) ;  /* 0xfffffffc00f08947 */ /* 0x010fea000383ffff */
[----:B------:R-:W-:Y:S05]  /*9d40*/  BRA `(.L_x_128) ;  /* 0xffffffe400707947 */ /* 0x000fea000383ffff */
        .weak           $__internal_0_$__cuda_sm10x_tcgen05_guardrail_trap_col_being_dealloced_not_returned_by_alloc
        .type           $__internal_0_$__cuda_sm10x_tcgen05_guardrail_trap_col_being_dealloced_not_returned_by_alloc,@function
        .size           $__internal_0_$__cuda_sm10x_tcgen05_guardrail_trap_col_being_dealloced_not_returned_by_alloc,($__internal_1_$__cuda_sm10x_tcgen05_guardrail_trap_phase_invalid_during_alloc - $__internal_0_$__cuda_sm10x_tcgen05_guardrail_trap_col_being_dealloced_not_returned_by_alloc)
$__internal_0_$__cuda_sm10x_tcgen05_guardrail_trap_col_being_dealloced_not_returned_by_alloc:
[----:B------:R-:W-:Y:S05]  /*9d50*/  BPT.TRAP 0x1 ;  /* 0x000000040000795c */ /* 0x000fea0000300000 */
[----:B------:R-:W-:-:S04]  /*9d60*/  HFMA2 R3, -RZ, RZ, 0, 0 ;  /* 0x00000000ff037431 */ /* 0x000fc800000001ff */
[----:B------:R-:W-:Y:S05]  /*9d70*/  RET.REL.NODEC R2 `(_ZN7cutlass13device_kernelINS_4gemm6kernel13GemmUniversalIN4cute5tupleIJiiiiEEENS1_10collective13CollectiveMmaINS1_35MainloopSm100TmaUmmaWarpSpecializedILi5ELi2ELi4ENS5_IJNS4_1CILi1EEENSA_ILi2EEESB_EEEEENS5_IJNSA_ILi128EEESF_NSA_ILi64EEEEEENS_6half_tENS5_IJSB_llEEESI_SJ_NS4_8TiledMMAINS4_8MMA_AtomIJNS4_20SM100_MMA_F16BF16_SSISI_SI_fLi128ELi128ELNS4_4UMMA5MajorE1ELSO_1ELNSN_7ScaleInE0ELSP_0EEEEEENS4_6LayoutINS5_IJSB_SB_SB_EEENS5_IJNSA_ILi0EEESU_SU_EEEEENS5_IJNS4_10UnderscoreESX_SX_EEEEENS4_23SM90_TMA_LOAD_MULTICASTENS4_14ComposedLayoutINS4_7SwizzleILi3ELi4ELi3EEENS4_18smem_ptr_flag_bitsILi16EEENSS_INS5_IJSG_NSA_ILi8EEEEEENS5_IJSB_SG_EEEEEEEvNS4_8identityENS4_13SM90_TMA_LOADES1A_vS1B_EENS_8epilogue10collective18CollectiveEpilogueINS1E_23Sm100TmaWarpSpecializedILi4ELi2ELi32ELb1ELb0EEEJSH_NS5_IJNSS_ISF_SB_EENSS_INSA_ILi32EEESB_EEEEESI_NS5_IJlSB_lEEESI_S1N_NS1E_6fusion15FusionCallbacksIS1I_NS1O_17LinearCombinationISI_fSI_fLNS_15FloatRoundStyleE2EEESH_S1M_JEEENS4_5SM1004TMEM4LOAD26SM100_TMEM_LOAD_32dp32b32xES1C_NS11_INS12_ILi2ELi4ELi3EEES15_NSS_INS5_IJS16_S1K_EEENS5_IJS1K_SB_EEEEEEENS4_39AutoVectorizingCopyWithAssumedAlignmentILi128EEENS4_14SM90_TMA_STOREES22_S24_S24_EEEvvEEEEvNT_6ParamsE) ;  /* 0xffffff6002a07950 */ /* 0x000fea0003c3ffff */
        .weak           $__internal_1_$__cuda_sm10x_tcgen05_guardrail_trap_phase_invalid_during_alloc
        .type           $__internal_1_$__cuda_sm10x_tcgen05_guardrail_trap_phase_invalid_during_alloc,@function
        .size           $__internal_1_$__cuda_sm10x_tcgen05_guardrail_trap_phase_invalid_during_alloc,($__internal_2_$__cuda_sm10x_tcgen05_guardrail_trap_unallocated_columns_being_dealloced - $__internal_1_$__cuda_sm10x_tcgen05_guardrail_trap_phase_invalid_during_alloc)
$__internal_1_$__cuda_sm10x_tcgen05_guardrail_trap_phase_invalid_during_alloc:
[----:B------:R-:W-:Y:S05]  /*9d80*/  BPT.TRAP 0x1 ;  /* 0x000000040000795c */ /* 0x000fea0000300000 */
[----:B------:R-:W-:-:S04]  /*9d90*/  MOV R3, 0x0 ;  /* 0x0000000000037802 */ /* 0x000fc80000000f00 */
[----:B------:R-:W-:Y:S05]  /*9da0*/  RET.REL.NODEC R2 `(_ZN7cutlass13device_kernelINS_4gemm6kernel13GemmUniversalIN4cute5tupleIJiiiiEEENS1_10collective13CollectiveMmaINS1_35MainloopSm100TmaUmmaWarpSpecializedILi5ELi2ELi4ENS5_IJNS4_1CILi1EEENSA_ILi2EEESB_EEEEENS5_IJNSA_ILi128EEESF_NSA_ILi64EEEEEENS_6half_tENS5_IJSB_llEEESI_SJ_NS4_8TiledMMAINS4_8MMA_AtomIJNS4_20SM100_MMA_F16BF16_SSISI_SI_fLi128ELi128ELNS4_4UMMA5MajorE1ELSO_1ELNSN_7ScaleInE0ELSP_0EEEEEENS4_6LayoutINS5_IJSB_SB_SB_EEENS5_IJNSA_ILi0EEESU_SU_EEEEENS5_IJNS4_10UnderscoreESX_SX_EEEEENS4_23SM90_TMA_LOAD_MULTICASTENS4_14ComposedLayoutINS4_7SwizzleILi3ELi4ELi3EEENS4_18smem_ptr_flag_bitsILi16EEENSS_INS5_IJSG_NSA_ILi8EEEEEENS5_IJSB_SG_EEEEEEEvNS4_8identityENS4_13SM90_TMA_LOADES1A_vS1B_EENS_8epilogue10collective18CollectiveEpilogueINS1E_23Sm100TmaWarpSpecializedILi4ELi2ELi32ELb1ELb0EEEJSH_NS5_IJNSS_ISF_SB_EENSS_INSA_ILi32EEESB_EEEEESI_NS5_IJlSB_lEEESI_S1N_NS1E_6fusion15FusionCallbacksIS1I_NS1O_17LinearCombinationISI_fSI_fLNS_15FloatRoundStyleE2EEESH_S1M_JEEENS4_5SM1004TMEM4LOAD26SM100_TMEM_LOAD_32dp32b32xES1C_NS11_INS12_ILi2ELi4ELi3EEES15_NSS_INS5_IJS16_S1K_EEENS5_IJS1K_SB_EEEEEEENS4_39AutoVectorizingCopyWithAssumedAlignmentILi128EEENS4_14SM90_TMA_STOREES22_S24_S24_EEEvvEEEEvNT_6ParamsE) ;  /* 0xffffff6002947950 */ /* 0x000fea0003c3ffff */
        .weak           $__internal_2_$__cuda_sm10x_tcgen05_guardrail_trap_unallocated_columns_being_dealloced
        .type           $__internal_2_$__cuda_sm10x_tcgen05_guardrail_trap_unallocated_columns_being_dealloced,@function
        .size           $__internal_2_$__cuda_sm10x_tcgen05_guardrail_trap_unallocated_columns_being_dealloced,(.L_x_186 - $__internal_2_$__cuda_sm10x_tcgen05_guardrail_trap_unallocated_columns_being_dealloced)
$__internal_2_$__cuda_sm10x_tcgen05_guardrail_trap_unallocated_columns_being_dealloced:
[----:B------:R-:W-:Y:S05]  /*9db0*/  BPT.TRAP 0x1 ;  /* 0x000000040000795c */ /* 0x000fea0000300000 */
[----:B------:R-:W-:-:S04]  /*9dc0*/  HFMA2 R3, -RZ, RZ, 0, 0 ;  /* 0x00000000ff037431 */ /* 0x000fc800000001ff */
[----:B------:R-:W-:Y:S05]  /*9dd0*/  RET.REL.NODEC R2 `(_ZN7cutlass13device_kernelINS_4gemm6kernel13GemmUniversalIN4cute5tupleIJiiiiEEENS1_10collective13CollectiveMmaINS1_35MainloopSm100TmaUmmaWarpSpecializedILi5ELi2ELi4ENS5_IJNS4_1CILi1EEENSA_ILi2EEESB_EEEEENS5_IJNSA_ILi128EEESF_NSA_ILi64EEEEEENS_6half_tENS5_IJSB_llEEESI_SJ_NS4_8TiledMMAINS4_8MMA_AtomIJNS4_20SM100_MMA_F16BF16_SSISI_SI_fLi128ELi128ELNS4_4UMMA5MajorE1ELSO_1ELNSN_7ScaleInE0ELSP_0EEEEEENS4_6LayoutINS5_IJSB_SB_SB_EEENS5_IJNSA_ILi0EEESU_SU_EEEEENS5_IJNS4_10UnderscoreESX_SX_EEEEENS4_23SM90_TMA_LOAD_MULTICASTENS4_14ComposedLayoutINS4_7SwizzleILi3ELi4ELi3EEENS4_18smem_ptr_flag_bitsILi16EEENSS_INS5_IJSG_NSA_ILi8EEEEEENS5_IJSB_SG_EEEEEEEvNS4_8identityENS4_13SM90_TMA_LOADES1A_vS1B_EENS_8epilogue10collective18CollectiveEpilogueINS1E_23Sm100TmaWarpSpecializedILi4ELi2ELi32ELb1ELb0EEEJSH_NS5_IJNSS_ISF_SB_EENSS_INSA_ILi32EEESB_EEEEESI_NS5_IJlSB_lEEESI_S1N_NS1E_6fusion15FusionCallbacksIS1I_NS1O_17LinearCombinationISI_fSI_fLNS_15FloatRoundStyleE2EEESH_S1M_JEEENS4_5SM1004TMEM4LOAD26SM100_TMEM_LOAD_32dp32b32xES1C_NS11_INS12_ILi2ELi4ELi3EEES15_NSS_INS5_IJS16_S1K_EEENS5_IJS1K_SB_EEEEEEENS4_39AutoVectorizingCopyWithAssumedAlignmentILi128EEENS4_14SM90_TMA_STOREES22_S24_S24_EEEvvEEEEvNT_6ParamsE) ;  /* 0xffffff6002887950 */ /* 0x000fea0003c3ffff */
.L_x_185:
[----:B------:R-:W-:-:S00]  /*9de0*/  BRA `(.L_x_185) ;  /* 0xfffffffc00fc7947 */ /* 0x000fc0000383ffff */
[----:B------:R-:W-:-:S00]  /*9df0*/  NOP ;  /* 0x0000000000007918 */ /* 0x000fc00000000000 */
        /* <DEDUP_REMOVED lines=8> */
.L_x_186:


//--------------------- .nv.global.init           --------------------------
	.section	.nv.global.init,"aw",@progbits
.nv.global.init:
	.type		$str$27,@object
	.size		$str$27,($str$28 - $str$27)
$str$27:
        /*0000*/ 	.byte	0x28, 0x61, 0x64, 0x64, 0x72, 0x65, 0x73, 0x73, 0x20, 0x26, 0x20, 0x6d, 0x61, 0x73, 0x6b, 0x29
        /*0010*/ 	.byte	0x20, 0x3d, 0x3d, 0x20, 0x30, 0x00
	.type		$str$28,@object
	.size		$str$28,($str$26 - $str$28)
$str$28:
        /*0016*/ 	.byte	0x2f, 0x74, 0x6d, 0x70, 0x2f, 0x63, 0x75, 0x74, 0x6c, 0x61, 0x73, 0x73, 0x5f, 0x73, 0x77, 0x65
        /*0026*/ 	.byte	0x65, 0x70, 0x5f, 0x73, 0x72, 0x63, 0x2f, 0x69, 0x6e, 0x63, 0x6c, 0x75, 0x64, 0x65, 0x2f, 0x63
        /*0036*/ 	.byte	0x75, 0x74, 0x65, 0x2f, 0x70, 0x6f, 0x69, 0x6e, 0x74, 0x65, 0x72, 0x5f, 0x66, 0x6c, 0x61, 0x67
        /*0046*/ 	.byte	0x67, 0x65, 0x64, 0x2e, 0x68, 0x70, 0x70, 0x00
	.type		$str$26,@object
	.size		$str$26,($str$25 - $str$26)
$str$26:
        /*004e*/ 	.byte	0x2f, 0x74, 0x6d, 0x70, 0x2f, 0x63, 0x75, 0x74, 0x6c, 0x61, 0x73, 0x73, 0x5f, 0x73, 0x77, 0x65
        /*005e*/ 	.byte	0x65, 0x70, 0x5f, 0x73, 0x72, 0x63, 0x2f, 0x69, 0x6e, 0x63, 0x6c, 0x75, 0x64, 0x65, 0x2f, 0x63
        /*006e*/ 	.byte	0x75, 0x74, 0x65, 0x2f, 0x61, 0x74, 0x6f, 0x6d, 0x2f, 0x63, 0x6f, 0x70, 0x79, 0x5f, 0x74, 0x72
        /*007e*/ 	.byte	0x61, 0x69, 0x74, 0x73, 0x5f, 0x73, 0x6d, 0x31, 0x30, 0x30, 0x2e, 0x68, 0x70, 0x70, 0x00
	.type		$str$25,@object
	.size		$str$25,(__unnamed_1 - $str$25)
$str$25:
        /*008d*/ 	.byte	0x28, 0x28, 0x75, 0x69, 0x6e, 0x74, 0x33, 0x32, 0x5f, 0x74, 0x28, 0x74, 0x68, 0x72, 0x65, 0x61
        /*009d*/ 	.byte	0x64, 0x49, 0x64, 0x78, 0x2e, 0x78, 0x29, 0x20, 0x2f, 0x20, 0x33, 0x32, 0x29, 0x20, 0x25, 0x20
        /*00ad*/ 	.byte	0x34, 0x29, 0x20, 0x3d, 0x3d, 0x20, 0x28, 0x28, 0x28, 0x74, 0x6d, 0x65, 0x6d, 0x5f, 0x61, 0x64
        /*00bd*/ 	.byte	0x64, 0x72, 0x20, 0x3e, 0x3e, 0x20, 0x31, 0x36, 0x29, 0x20, 0x2f, 0x20, 0x33, 0x32, 0x29, 0x20
        /*00cd*/ 	.byte	0x25, 0x20, 0x34, 0x29, 0x00
	.type		__unnamed_1,@object
	.size		__unnamed_1,(__unnamed_2 - __unnamed_1)
__unnamed_1:
        /*00d2*/ 	.byte	0x61, 0x75, 0x74, 0x6f, 0x20, 0x63, 0x75, 0x74, 0x65, 0x3a, 0x3a, 0x61, 0x73, 0x5f, 0x70, 0x6f
        /* <DEDUP_REMOVED lines=24> */
        /*0262*/ 	.byte	0x3e, 0x3e, 0x3e, 0x3e, 0x5d, 0x00
	.type		__unnamed_2,@object
	.size		__unnamed_2,(.L_2 - __unnamed_2)
__unnamed_2:
        /* <DEDUP_REMOVED lines=42> */
        /*0508*/ 	.byte	0x3e, 0x3e, 0x5d, 0x00
.L_2:


//--------------------- .nv.shared._ZN7cutlass13device_kernelINS_4gemm6kernel13GemmUniversalIN4cute5tupleIJiiiiEEENS1_10collective13CollectiveMmaINS1_35MainloopSm100TmaUmmaWarpSpecializedILi5ELi2ELi4ENS5_IJNS4_1CILi1EEENSA_ILi2EEESB_EEEEENS5_IJNSA_ILi128EEESF_NSA_ILi64EEEEEENS_6half_tENS5_IJSB_llEEESI_SJ_NS4_8TiledMMAINS4_8MMA_AtomIJNS4_20SM100_MMA_F16BF16_SSISI_SI_fLi128ELi128ELNS4_4UMMA5MajorE1ELSO_1ELNSN_7ScaleInE0ELSP_0EEEEEENS4_6LayoutINS5_IJSB_SB_SB_EEENS5_IJNSA_ILi0EEESU_SU_EEEEENS5_IJNS4_10UnderscoreESX_SX_EEEEENS4_23SM90_TMA_LOAD_MULTICASTENS4_14ComposedLayoutINS4_7SwizzleILi3ELi4ELi3EEENS4_18smem_ptr_flag_bitsILi16EEENSS_INS5_IJSG_NSA_ILi8EEEEEENS5_IJSB_SG_EEEEEEEvNS4_8identityENS4_13SM90_TMA_LOADES1A_vS1B_EENS_8epilogue10collective18CollectiveEpilogueINS1E_23Sm100TmaWarpSpecializedILi4ELi2ELi32ELb1ELb0EEEJSH_NS5_IJNSS_ISF_SB_EENSS_INSA_ILi32EEESB_EEEEESI_NS5_IJlSB_lEEESI_S1N_NS1E_6fusion15FusionCallbacksIS1I_NS1O_17LinearCombinationISI_fSI_fLNS_15FloatRoundStyleE2EEESH_S1M_JEEENS4_5SM1004TMEM4LOAD26SM100_TMEM_LOAD_32dp32b32xES1C_NS11_INS12_ILi2ELi4ELi3EEES15_NSS_INS5_IJS16_S1K_EEENS5_IJS1K_SB_EEEEEEENS4_39AutoVectorizingCopyWithAssumedAlignmentILi128EEENS4_14SM90_TMA_STOREES22_S24_S24_EEEvvEEEEvNT_6ParamsE --------------------------
	.section	.nv.shared._ZN7cutlass13device_kernelINS_4gemm6kernel13GemmUniversalIN4cute5tupleIJiiiiEEENS1_10collective13CollectiveMmaINS1_35MainloopSm100TmaUmmaWarpSpecializedILi5ELi2ELi4ENS5_IJNS4_1CILi1EEENSA_ILi2EEESB_EEEEENS5_IJNSA_ILi128EEESF_NSA_ILi64EEEEEENS_6half_tENS5_IJSB_llEEESI_SJ_NS4_8TiledMMAINS4_8MMA_AtomIJNS4_20SM100_MMA_F16BF16_SSISI_SI_fLi128ELi128ELNS4_4UMMA5MajorE1ELSO_1ELNSN_7ScaleInE0ELSP_0EEEEEENS4_6LayoutINS5_IJSB_SB_SB_EEENS5_IJNSA_ILi0EEESU_SU_EEEEENS5_IJNS4_10UnderscoreESX_SX_EEEEENS4_23SM90_TMA_LOAD_MULTICASTENS4_14ComposedLayoutINS4_7SwizzleILi3ELi4ELi3EEENS4_18smem_ptr_flag_bitsILi16EEENSS_INS5_IJSG_NSA_ILi8EEEEEENS5_IJSB_SG_EEEEEEEvNS4_8identityENS4_13SM90_TMA_LOADES1A_vS1B_EENS_8epilogue10collective18CollectiveEpilogueINS1E_23Sm100TmaWarpSpecializedILi4ELi2ELi32ELb1ELb0EEEJSH_NS5_IJNSS_ISF_SB_EENSS_INSA_ILi32EEESB_EEEEESI_NS5_IJlSB_lEEESI_S1N_NS1E_6fusion15FusionCallbacksIS1I_NS1O_17LinearCombinationISI_fSI_fLNS_15FloatRoundStyleE2EEESH_S1M_JEEENS4_5SM1004TMEM4LOAD26SM100_TMEM_LOAD_32dp32b32xES1C_NS11_INS12_ILi2ELi4ELi3EEES15_NSS_INS5_IJS16_S1K_EEENS5_IJS1K_SB_EEEEEEENS4_39AutoVectorizingCopyWithAssumedAlignmentILi128EEENS4_14SM90_TMA_STOREES22_S24_S24_EEEvvEEEEvNT_6ParamsE,"aw",@nobits
	.sectionflags	@""
	.align	16
	.zero		1024


//--------------------- .nv.shared.reserved.0     --------------------------
	.section	.nv.shared.reserved.0,"aw",@nobits
	.weak		__nv_reservedSMEM_offset_0_alias
	.size		__nv_reservedSMEM_offset_0_alias, 0, 64
	.other		__nv_reservedSMEM_offset_0_alias,@"STO_CUDA_RESERVED_SHARED STV_DEFAULT"
__nv_reservedSMEM_offset_0_alias:
	.zero		0
.nv.shared.reserved.0:
	.zero		64
	.weak		__nv_reservedSMEM_tcgen05_partition
	.type		__nv_reservedSMEM_tcgen05_partition,@object
	.size		__nv_reservedSMEM_tcgen05_partition,(.L_0 - __nv_reservedSMEM_tcgen05_partition)
__nv_reservedSMEM_tcgen05_partition:
	.zero		32
.L_0:


//--------------------- .nv.global                --------------------------
	.section	.nv.global,"aw",@nobits
.nv.global:
	.type		_ZN40_INTERNAL_25ea24f7_4_k_cu_473373ae_347524cute1_E,@object
	.size		_ZN40_INTERNAL_25ea24f7_4_k_cu_473373ae_347524cute1_E,(_ZN40_INTERNAL_25ea24f7_4_k_cu_473373ae_347524cuda3std3__45__cpo6cbeginE - _ZN40_INTERNAL_25ea24f7_4_k_cu_473373ae_347524cute1_E)
_ZN40_INTERNAL_25ea24f7_4_k_cu_473373ae_347524cute1_E:
	.zero		1
	.type		_ZN40_INTERNAL_25ea24f7_4_k_cu_473373ae_347524cuda3std3__45__cpo6cbeginE,@object
	.size		_ZN40_INTERNAL_25ea24f7_4_k_cu_473373ae_347524cuda3std3__45__cpo6cbeginE,(_ZN40_INTERNAL_25ea24f7_4_k_cu_473373ae_347524cuda3std3__48in_placeE - _ZN40_INTERNAL_25ea24f7_4_k_cu_473373ae_347524cuda3std3__45__cpo6cbeginE)
_ZN40_INTERNAL_25ea24f7_4_k_cu_473373ae_347524cuda3std3__45__cpo6cbeginE:
	.zero		1
	.type		_ZN40_INTERNAL_25ea24f7_4_k_cu_473373ae_347524cuda3std3__48in_placeE,@object
	.size		_ZN40_INTERNAL_25ea24f7_4_k_cu_473373ae_347524cuda3std3__48in_placeE,(_ZN40_INTERNAL_25ea24f7_4_k_cu_473373ae_347524cuda3std6ranges3__45__cpo9iter_moveE - _ZN40_INTERNAL_25ea24f7_4_k_cu_473373ae_347524cuda3std3__48in_placeE)
_ZN40_INTERNAL_25ea24f7_4_k_cu_473373ae_347524cuda3std3__48in_placeE:
	.zero		1
	.type		_ZN40_INTERNAL_25ea24f7_4_k_cu_473373ae_347524cuda3std6ranges3__45__cpo9iter_moveE,@object
	.size		_ZN40_INTERNAL_25ea24f7_4_k_cu_473373ae_347524cuda3std6ranges3__45__cpo9iter_moveE,(_ZN40_INTERNAL_25ea24f7_4_k_cu_473373ae_347524cuda3std3__45__cpo5beginE - _ZN40_INTERNAL_25ea24f7_4_k_cu_473373ae_347524cuda3std6ranges3__45__cpo9iter_moveE)
_ZN40_INTERNAL_25ea24f7_4_k_cu_473373ae_347524cuda3std6ranges3__45__cpo9iter_moveE:
	.zero		1
	.type		_ZN40_INTERNAL_25ea24f7_4_k_cu_473373ae_347524cuda3std3__45__cpo5beginE,@object
	.size		_ZN40_INTERNAL_25ea24f7_4_k_cu_473373ae_347524cuda3std3__45__cpo5beginE,(_ZN40_INTERNAL_25ea24f7_4_k_cu_473373ae_347524cuda3std3__442_GLOBAL__N__25ea24f7_4_k_cu_473373ae_347526ignoreE - _ZN40_INTERNAL_25ea24f7_4_k_cu_473373ae_347524cuda3std3__45__cpo5beginE)
_ZN40_INTERNAL_25ea24f7_4_k_cu_473373ae_347524cuda3std3__45__cpo5beginE:
	.zero		1
	.type		_ZN40_INTERNAL_25ea24f7_4_k_cu_473373ae_347524cuda3std3__442_GLOBAL__N__25ea24f7_4_k_cu_473373ae_347526ignoreE,@object
	.size		_ZN40_INTERNAL_25ea24f7_4_k_cu_473373ae_347524cuda3std3__442_GLOBAL__N__25ea24f7_4_k_cu_473373ae_347526ignoreE,(_ZN40_INTERNAL_25ea24f7_4_k_cu_473373ae_347524cute7productE - _ZN40_INTERNAL_25ea24f7_4_k_cu_473373ae_347524cuda3std3__442_GLOBAL__N__25ea24f7_4_k_cu_473373ae_347526ignoreE)
_ZN40_INTERNAL_25ea24f7_4_k_cu_473373ae_347524cuda3std3__442_GLOBAL__N__25ea24f7_4_k_cu_473373ae_347526ignoreE:
	.zero		1
	.type		_ZN40_INTERNAL_25ea24f7_4_k_cu_473373ae_347524cute7productE,@object
	.size		_ZN40_INTERNAL_25ea24f7_4_k_cu_473373ae_347524cute7productE,(_ZN40_INTERNAL_25ea24f7_4_k_cu_473373ae_347524cuda3std3__45__cpo3endE - _ZN40_INTERNAL_25ea24f7_4_k_cu_473373ae_347524cute7productE)
_ZN40_INTERNAL_25ea24f7_4_k_cu_473373ae_347524cute7productE:
	.zero		1
	.type		_ZN40_INTERNAL_25ea24f7_4_k_cu_473373ae_347524cuda3std3__45__cpo3endE,@object
	.size		_ZN40_INTERNAL_25ea24f7_4_k_cu_473373ae_347524cuda3std3__45__cpo3endE,(_ZN40_INTERNAL_25ea24f7_4_k_cu_473373ae_347524cuda3std3__419piecewise_constructE - _ZN40_INTERNAL_25ea24f7_4_k_cu_473373ae_347524cuda3std3__45__cpo3endE)
_ZN40_INTERNAL_25ea24f7_4_k_cu_473373ae_347524cuda3std3__45__cpo3endE:
	.zero		1
	.type		_ZN40_INTERNAL_25ea24f7_4_k_cu_473373ae_347524cuda3std3__419piecewise_constructE,@object
	.size		_ZN40_INTERNAL_25ea24f7_4_k_cu_473373ae_347524cuda3std3__419piecewise_constructE,(_ZN40_INTERNAL_25ea24f7_4_k_cu_473373ae_347524cuda3std3__45__cpo4cendE - _ZN40_INTERNAL_25ea24f7_4_k_cu_473373ae_347524cuda3std3__419piecewise_constructE)
_ZN40_INTERNAL_25ea24f7_4_k_cu_473373ae_347524cuda3std3__419piecewise_constructE:
	.zero		1
	.type		_ZN40_INTERNAL_25ea24f7_4_k_cu_473373ae_347524cuda3std3__45__cpo4cendE,@object
	.size		_ZN40_INTERNAL_25ea24f7_4_k_cu_473373ae_347524cuda3std3__45__cpo4cendE,(_ZN40_INTERNAL_25ea24f7_4_k_cu_473373ae_347524cuda3std6ranges3__45__cpo4swapE - _ZN40_INTERNAL_25ea24f7_4_k_cu_473373ae_347524cuda3std3__45__cpo4cendE)
_ZN40_INTERNAL_25ea24f7_4_k_cu_473373ae_347524cuda3std3__45__cpo4cendE:
	.zero		1
	.type		_ZN40_INTERNAL_25ea24f7_4_k_cu_473373ae_347524cuda3std6ranges3__45__cpo4swapE,@object
	.size		_ZN40_INTERNAL_25ea24f7_4_k_cu_473373ae_347524cuda3std6ranges3__45__cpo4swapE,(.L_10 - _ZN40_INTERNAL_25ea24f7_4_k_cu_473373ae_347524cuda3std6ranges3__45__cpo4swapE)
_ZN40_INTERNAL_25ea24f7_4_k_cu_473373ae_347524cuda3std6ranges3__45__cpo4swapE:
	.zero		1
.L_10:


//--------------------- .nv.constant0._ZN7cutlass13device_kernelINS_4gemm6kernel13GemmUniversalIN4cute5tupleIJiiiiEEENS1_10collective13CollectiveMmaINS1_35MainloopSm100TmaUmmaWarpSpecializedILi5ELi2ELi4ENS5_IJNS4_1CILi1EEENSA_ILi2EEESB_EEEEENS5_IJNSA_ILi128EEESF_NSA_ILi64EEEEEENS_6half_tENS5_IJSB_llEEESI_SJ_NS4_8TiledMMAINS4_8MMA_AtomIJNS4_20SM100_MMA_F16BF16_SSISI_SI_fLi128ELi128ELNS4_4UMMA5MajorE1ELSO_1ELNSN_7ScaleInE0ELSP_0EEEEEENS4_6LayoutINS5_IJSB_SB_SB_EEENS5_IJNSA_ILi0EEESU_SU_EEEEENS5_IJNS4_10UnderscoreESX_SX_EEEEENS4_23SM90_TMA_LOAD_MULTICASTENS4_14ComposedLayoutINS4_7SwizzleILi3ELi4ELi3EEENS4_18smem_ptr_flag_bitsILi16EEENSS_INS5_IJSG_NSA_ILi8EEEEEENS5_IJSB_SG_EEEEEEEvNS4_8identityENS4_13SM90_TMA_LOADES1A_vS1B_EENS_8epilogue10collective18CollectiveEpilogueINS1E_23Sm100TmaWarpSpecializedILi4ELi2ELi32ELb1ELb0EEEJSH_NS5_IJNSS_ISF_SB_EENSS_INSA_ILi32EEESB_EEEEESI_NS5_IJlSB_lEEESI_S1N_NS1E_6fusion15FusionCallbacksIS1I_NS1O_17LinearCombinationISI_fSI_fLNS_15FloatRoundStyleE2EEESH_S1M_JEEENS4_5SM1004TMEM4LOAD26SM100_TMEM_LOAD_32dp32b32xES1C_NS11_INS12_ILi2ELi4ELi3EEES15_NSS_INS5_IJS16_S1K_EEENS5_IJS1K_SB_EEEEEEENS4_39AutoVectorizingCopyWithAssumedAlignmentILi128EEENS4_14SM90_TMA_STOREES22_S24_S24_EEEvvEEEEvNT_6ParamsE --------------------------
	.section	.nv.constant0._ZN7cutlass13device_kernelINS_4gemm6kernel13GemmUniversalIN4cute5tupleIJiiiiEEENS1_10collective13CollectiveMmaINS1_35MainloopSm100TmaUmmaWarpSpecializedILi5ELi2ELi4ENS5_IJNS4_1CILi1EEENSA_ILi2EEESB_EEEEENS5_IJNSA_ILi128EEESF_NSA_ILi64EEEEEENS_6half_tENS5_IJSB_llEEESI_SJ_NS4_8TiledMMAINS4_8MMA_AtomIJNS4_20SM100_MMA_F16BF16_SSISI_SI_fLi128ELi128ELNS4_4UMMA5MajorE1ELSO_1ELNSN_7ScaleInE0ELSP_0EEEEEENS4_6LayoutINS5_IJSB_SB_SB_EEENS5_IJNSA_ILi0EEESU_SU_EEEEENS5_IJNS4_10UnderscoreESX_SX_EEEEENS4_23SM90_TMA_LOAD_MULTICASTENS4_14ComposedLayoutINS4_7SwizzleILi3ELi4ELi3EEENS4_18smem_ptr_flag_bitsILi16EEENSS_INS5_IJSG_NSA_ILi8EEEEEENS5_IJSB_SG_EEEEEEEvNS4_8identityENS4_13SM90_TMA_LOADES1A_vS1B_EENS_8epilogue10collective18CollectiveEpilogueINS1E_23Sm100TmaWarpSpecializedILi4ELi2ELi32ELb1ELb0EEEJSH_NS5_IJNSS_ISF_SB_EENSS_INSA_ILi32EEESB_EEEEESI_NS5_IJlSB_lEEESI_S1N_NS1E_6fusion15FusionCallbacksIS1I_NS1O_17LinearCombinationISI_fSI_fLNS_15FloatRoundStyleE2EEESH_S1M_JEEENS4_5SM1004TMEM4LOAD26SM100_TMEM_LOAD_32dp32b32xES1C_NS11_INS12_ILi2ELi4ELi3EEES15_NSS_INS5_IJS16_S1K_EEENS5_IJS1K_SB_EEEEEEENS4_39AutoVectorizingCopyWithAssumedAlignmentILi128EEENS4_14SM90_TMA_STOREES22_S24_S24_EEEvvEEEEvNT_6ParamsE,"a",@progbits
	.sectionflags	@""
	.align	4
.nv.constant0._ZN7cutlass13device_kernelINS_4gemm6kernel13GemmUniversalIN4cute5tupleIJiiiiEEENS1_10collective13CollectiveMmaINS1_35MainloopSm100TmaUmmaWarpSpecializedILi5ELi2ELi4ENS5_IJNS4_1CILi1EEENSA_ILi2EEESB_EEEEENS5_IJNSA_ILi128EEESF_NSA_ILi64EEEEEENS_6half_tENS5_IJSB_llEEESI_SJ_NS4_8TiledMMAINS4_8MMA_AtomIJNS4_20SM100_MMA_F16BF16_SSISI_SI_fLi128ELi128ELNS4_4UMMA5MajorE1ELSO_1ELNSN_7ScaleInE0ELSP_0EEEEEENS4_6LayoutINS5_IJSB_SB_SB_EEENS5_IJNSA_ILi0EEESU_SU_EEEEENS5_IJNS4_10UnderscoreESX_SX_EEEEENS4_23SM90_TMA_LOAD_MULTICASTENS4_14ComposedLayoutINS4_7SwizzleILi3ELi4ELi3EEENS4_18smem_ptr_flag_bitsILi16EEENSS_INS5_IJSG_NSA_ILi8EEEEEENS5_IJSB_SG_EEEEEEEvNS4_8identityENS4_13SM90_TMA_LOADES1A_vS1B_EENS_8epilogue10collective18CollectiveEpilogueINS1E_23Sm100TmaWarpSpecializedILi4ELi2ELi32ELb1ELb0EEEJSH_NS5_IJNSS_ISF_SB_EENSS_INSA_ILi32EEESB_EEEEESI_NS5_IJlSB_lEEESI_S1N_NS1E_6fusion15FusionCallbacksIS1I_NS1O_17LinearCombinationISI_fSI_fLNS_15FloatRoundStyleE2EEESH_S1M_JEEENS4_5SM1004TMEM4LOAD26SM100_TMEM_LOAD_32dp32b32xES1C_NS11_INS12_ILi2ELi4ELi3EEES15_NSS_INS5_IJS16_S1K_EEENS5_IJS1K_SB_EEEEEEENS4_39AutoVectorizingCopyWithAssumedAlignmentILi128EEENS4_14SM90_TMA_STOREES22_S24_S24_EEEvvEEEEvNT_6ParamsE:
	.zero		2944


//--------------------- SYMBOLS --------------------------

	.type		.nv.reservedSmem.offset0,@object
	.size		.nv.reservedSmem.offset0,0x4
	.type		.nv.reservedSmem.cap,@object
	.size		.nv.reservedSmem.cap,0x4
	.type		__assertfail,@function
